//
// Generated by NVIDIA NVVM Compiler
//
// Compiler Build ID: CL-36424714
// Cuda compilation tools, release 13.0, V13.0.88
// Based on NVVM 20.0.0
//

.version 9.0
.target sm_100
.address_size 64


.entry _Z27_XMP_gpu_pack_vector_kernelIcEvPT_PKS0_iil(
	.param .u64 .ptr .align 1 _Z27_XMP_gpu_pack_vector_kernelIcEvPT_PKS0_iil_param_0,
	.param .u64 .ptr .align 1 _Z27_XMP_gpu_pack_vector_kernelIcEvPT_PKS0_iil_param_1,
	.param .u32 _Z27_XMP_gpu_pack_vector_kernelIcEvPT_PKS0_iil_param_2,
	.param .u32 _Z27_XMP_gpu_pack_vector_kernelIcEvPT_PKS0_iil_param_3,
	.param .u64 _Z27_XMP_gpu_pack_vector_kernelIcEvPT_PKS0_iil_param_4
)
{
	.reg .pred 	%p<10>;
	.reg .b16 	%rs<15>;
	.reg .b32 	%r<37>;
	.reg .b64 	%rd<44>;

	ld.param.u64 	%rd8, [_Z27_XMP_gpu_pack_vector_kernelIcEvPT_PKS0_iil_param_0];
	ld.param.u64 	%rd9, [_Z27_XMP_gpu_pack_vector_kernelIcEvPT_PKS0_iil_param_1];
	ld.param.u32 	%r18, [_Z27_XMP_gpu_pack_vector_kernelIcEvPT_PKS0_iil_param_2];
	ld.param.u32 	%r19, [_Z27_XMP_gpu_pack_vector_kernelIcEvPT_PKS0_iil_param_3];
	ld.param.u64 	%rd7, [_Z27_XMP_gpu_pack_vector_kernelIcEvPT_PKS0_iil_param_4];
	cvta.to.global.u64 	%rd1, %rd8;
	cvta.to.global.u64 	%rd2, %rd9;
	mov.u32 	%r20, %ctaid.y;
	mov.u32 	%r1, %ntid.y;
	mov.u32 	%r21, %tid.y;
	mad.lo.s32 	%r34, %r20, %r1, %r21;
	mov.u32 	%r22, %ctaid.x;
	mov.u32 	%r23, %ntid.x;
	mov.u32 	%r24, %tid.x;
	mad.lo.s32 	%r3, %r22, %r23, %r24;
	mov.u32 	%r25, %nctaid.x;
	mul.lo.s32 	%r4, %r25, %r23;
	setp.ge.s32 	%p1, %r34, %r18;
	@%p1 bra 	$L__BB0_10;
	add.s32 	%r5, %r3, %r4;
	max.s32 	%r26, %r19, %r5;
	setp.lt.s32 	%p2, %r5, %r19;
	selp.u32 	%r6, 1, 0, %p2;
	add.s32 	%r27, %r5, %r6;
	sub.s32 	%r7, %r26, %r27;
	cvt.s64.s32 	%rd3, %r5;
	add.s32 	%r8, %r5, %r4;
	cvt.s64.s32 	%rd4, %r8;
	add.s32 	%r9, %r8, %r4;
	mov.u32 	%r28, %nctaid.y;
	mul.lo.s32 	%r10, %r28, %r1;
	div.u32 	%r30, %r7, %r4;
	add.s32 	%r12, %r30, %r6;
$L__BB0_2:
	setp.ge.s32 	%p3, %r3, %r19;
	@%p3 bra 	$L__BB0_9;
	cvt.s64.s32 	%rd10, %r34;
	mul.lo.s64 	%rd5, %rd7, %rd10;
	mul.lo.s32 	%r29, %r34, %r19;
	cvt.s64.s32 	%rd6, %r29;
	and.b32  	%r13, %r12, 3;
	setp.eq.s32 	%p4, %r13, 3;
	mov.u32 	%r35, %r3;
	@%p4 bra 	$L__BB0_7;
	cvt.s64.s32 	%rd11, %r3;
	add.s64 	%rd12, %rd5, %rd11;
	add.s64 	%rd13, %rd2, %rd12;
	ld.global.nc.u8 	%rs1, [%rd13];
	cvt.u16.u8 	%rs2, %rs1;
	add.s64 	%rd14, %rd11, %rd6;
	add.s64 	%rd15, %rd1, %rd14;
	st.global.u8 	[%rd15], %rs2;
	setp.eq.s32 	%p5, %r13, 0;
	mov.u32 	%r35, %r5;
	@%p5 bra 	$L__BB0_7;
	add.s64 	%rd16, %rd5, %rd3;
	add.s64 	%rd17, %rd2, %rd16;
	ld.global.nc.u8 	%rs3, [%rd17];
	cvt.u16.u8 	%rs4, %rs3;
	add.s64 	%rd18, %rd3, %rd6;
	add.s64 	%rd19, %rd1, %rd18;
	st.global.u8 	[%rd19], %rs4;
	setp.eq.s32 	%p6, %r13, 1;
	mov.u32 	%r35, %r8;
	@%p6 bra 	$L__BB0_7;
	add.s64 	%rd20, %rd5, %rd4;
	add.s64 	%rd21, %rd2, %rd20;
	ld.global.nc.u8 	%rs5, [%rd21];
	cvt.u16.u8 	%rs6, %rs5;
	add.s64 	%rd22, %rd4, %rd6;
	add.s64 	%rd23, %rd1, %rd22;
	st.global.u8 	[%rd23], %rs6;
	mov.u32 	%r35, %r9;
$L__BB0_7:
	setp.lt.u32 	%p7, %r12, 3;
	@%p7 bra 	$L__BB0_9;
$L__BB0_8:
	cvt.s64.s32 	%rd24, %r35;
	add.s64 	%rd25, %rd5, %rd24;
	add.s64 	%rd26, %rd2, %rd25;
	ld.global.nc.u8 	%rs7, [%rd26];
	cvt.u16.u8 	%rs8, %rs7;
	add.s64 	%rd27, %rd24, %rd6;
	add.s64 	%rd28, %rd1, %rd27;
	st.global.u8 	[%rd28], %rs8;
	add.s32 	%r31, %r35, %r4;
	cvt.s64.s32 	%rd29, %r31;
	add.s64 	%rd30, %rd5, %rd29;
	add.s64 	%rd31, %rd2, %rd30;
	ld.global.nc.u8 	%rs9, [%rd31];
	cvt.u16.u8 	%rs10, %rs9;
	add.s64 	%rd32, %rd29, %rd6;
	add.s64 	%rd33, %rd1, %rd32;
	st.global.u8 	[%rd33], %rs10;
	add.s32 	%r32, %r31, %r4;
	cvt.s64.s32 	%rd34, %r32;
	add.s64 	%rd35, %rd5, %rd34;
	add.s64 	%rd36, %rd2, %rd35;
	ld.global.nc.u8 	%rs11, [%rd36];
	cvt.u16.u8 	%rs12, %rs11;
	add.s64 	%rd37, %rd34, %rd6;
	add.s64 	%rd38, %rd1, %rd37;
	st.global.u8 	[%rd38], %rs12;
	add.s32 	%r33, %r32, %r4;
	cvt.s64.s32 	%rd39, %r33;
	add.s64 	%rd40, %rd5, %rd39;
	add.s64 	%rd41, %rd2, %rd40;
	ld.global.nc.u8 	%rs13, [%rd41];
	cvt.u16.u8 	%rs14, %rs13;
	add.s64 	%rd42, %rd39, %rd6;
	add.s64 	%rd43, %rd1, %rd42;
	st.global.u8 	[%rd43], %rs14;
	add.s32 	%r35, %r33, %r4;
	setp.lt.s32 	%p8, %r35, %r19;
	@%p8 bra 	$L__BB0_8;
$L__BB0_9:
	add.s32 	%r34, %r34, %r10;
	setp.lt.s32 	%p9, %r34, %r18;
	@%p9 bra 	$L__BB0_2;
$L__BB0_10:
	ret;

}
.entry _Z27_XMP_gpu_pack_vector_kernelIsEvPT_PKS0_iil(
	.param .u64 .ptr .align 1 _Z27_XMP_gpu_pack_vector_kernelIsEvPT_PKS0_iil_param_0,
	.param .u64 .ptr .align 1 _Z27_XMP_gpu_pack_vector_kernelIsEvPT_PKS0_iil_param_1,
	.param .u32 _Z27_XMP_gpu_pack_vector_kernelIsEvPT_PKS0_iil_param_2,
	.param .u32 _Z27_XMP_gpu_pack_vector_kernelIsEvPT_PKS0_iil_param_3,
	.param .u64 _Z27_XMP_gpu_pack_vector_kernelIsEvPT_PKS0_iil_param_4
)
{
	.reg .pred 	%p<10>;
	.reg .b16 	%rs<8>;
	.reg .b32 	%r<37>;
	.reg .b64 	%rd<58>;

	ld.param.u64 	%rd8, [_Z27_XMP_gpu_pack_vector_kernelIsEvPT_PKS0_iil_param_0];
	ld.param.u64 	%rd9, [_Z27_XMP_gpu_pack_vector_kernelIsEvPT_PKS0_iil_param_1];
	ld.param.u32 	%r18, [_Z27_XMP_gpu_pack_vector_kernelIsEvPT_PKS0_iil_param_2];
	ld.param.u32 	%r19, [_Z27_XMP_gpu_pack_vector_kernelIsEvPT_PKS0_iil_param_3];
	ld.param.u64 	%rd7, [_Z27_XMP_gpu_pack_vector_kernelIsEvPT_PKS0_iil_param_4];
	cvta.to.global.u64 	%rd1, %rd8;
	cvta.to.global.u64 	%rd2, %rd9;
	mov.u32 	%r20, %ctaid.y;
	mov.u32 	%r1, %ntid.y;
	mov.u32 	%r21, %tid.y;
	mad.lo.s32 	%r34, %r20, %r1, %r21;
	mov.u32 	%r22, %ctaid.x;
	mov.u32 	%r23, %ntid.x;
	mov.u32 	%r24, %tid.x;
	mad.lo.s32 	%r3, %r22, %r23, %r24;
	mov.u32 	%r25, %nctaid.x;
	mul.lo.s32 	%r4, %r25, %r23;
	setp.ge.s32 	%p1, %r34, %r18;
	@%p1 bra 	$L__BB1_10;
	add.s32 	%r5, %r3, %r4;
	max.s32 	%r26, %r19, %r5;
	setp.lt.s32 	%p2, %r5, %r19;
	selp.u32 	%r6, 1, 0, %p2;
	add.s32 	%r27, %r5, %r6;
	sub.s32 	%r7, %r26, %r27;
	cvt.s64.s32 	%rd3, %r5;
	add.s32 	%r8, %r5, %r4;
	cvt.s64.s32 	%rd4, %r8;
	add.s32 	%r9, %r8, %r4;
	mov.u32 	%r28, %nctaid.y;
	mul.lo.s32 	%r10, %r28, %r1;
	div.u32 	%r30, %r7, %r4;
	add.s32 	%r12, %r30, %r6;
$L__BB1_2:
	setp.ge.s32 	%p3, %r3, %r19;
	@%p3 bra 	$L__BB1_9;
	cvt.s64.s32 	%rd10, %r34;
	mul.lo.s64 	%rd5, %rd7, %rd10;
	mul.lo.s32 	%r29, %r34, %r19;
	cvt.s64.s32 	%rd6, %r29;
	and.b32  	%r13, %r12, 3;
	setp.eq.s32 	%p4, %r13, 3;
	mov.u32 	%r35, %r3;
	@%p4 bra 	$L__BB1_7;
	cvt.s64.s32 	%rd11, %r3;
	add.s64 	%rd12, %rd5, %rd11;
	shl.b64 	%rd13, %rd12, 1;
	add.s64 	%rd14, %rd2, %rd13;
	ld.global.nc.u16 	%rs1, [%rd14];
	add.s64 	%rd15, %rd11, %rd6;
	shl.b64 	%rd16, %rd15, 1;
	add.s64 	%rd17, %rd1, %rd16;
	st.global.u16 	[%rd17], %rs1;
	setp.eq.s32 	%p5, %r13, 0;
	mov.u32 	%r35, %r5;
	@%p5 bra 	$L__BB1_7;
	add.s64 	%rd18, %rd5, %rd3;
	shl.b64 	%rd19, %rd18, 1;
	add.s64 	%rd20, %rd2, %rd19;
	ld.global.nc.u16 	%rs2, [%rd20];
	add.s64 	%rd21, %rd3, %rd6;
	shl.b64 	%rd22, %rd21, 1;
	add.s64 	%rd23, %rd1, %rd22;
	st.global.u16 	[%rd23], %rs2;
	setp.eq.s32 	%p6, %r13, 1;
	mov.u32 	%r35, %r8;
	@%p6 bra 	$L__BB1_7;
	add.s64 	%rd24, %rd5, %rd4;
	shl.b64 	%rd25, %rd24, 1;
	add.s64 	%rd26, %rd2, %rd25;
	ld.global.nc.u16 	%rs3, [%rd26];
	add.s64 	%rd27, %rd4, %rd6;
	shl.b64 	%rd28, %rd27, 1;
	add.s64 	%rd29, %rd1, %rd28;
	st.global.u16 	[%rd29], %rs3;
	mov.u32 	%r35, %r9;
$L__BB1_7:
	setp.lt.u32 	%p7, %r12, 3;
	@%p7 bra 	$L__BB1_9;
$L__BB1_8:
	cvt.s64.s32 	%rd30, %r35;
	add.s64 	%rd31, %rd5, %rd30;
	shl.b64 	%rd32, %rd31, 1;
	add.s64 	%rd33, %rd2, %rd32;
	ld.global.nc.u16 	%rs4, [%rd33];
	add.s64 	%rd34, %rd30, %rd6;
	shl.b64 	%rd35, %rd34, 1;
	add.s64 	%rd36, %rd1, %rd35;
	st.global.u16 	[%rd36], %rs4;
	add.s32 	%r31, %r35, %r4;
	cvt.s64.s32 	%rd37, %r31;
	add.s64 	%rd38, %rd5, %rd37;
	shl.b64 	%rd39, %rd38, 1;
	add.s64 	%rd40, %rd2, %rd39;
	ld.global.nc.u16 	%rs5, [%rd40];
	add.s64 	%rd41, %rd37, %rd6;
	shl.b64 	%rd42, %rd41, 1;
	add.s64 	%rd43, %rd1, %rd42;
	st.global.u16 	[%rd43], %rs5;
	add.s32 	%r32, %r31, %r4;
	cvt.s64.s32 	%rd44, %r32;
	add.s64 	%rd45, %rd5, %rd44;
	shl.b64 	%rd46, %rd45, 1;
	add.s64 	%rd47, %rd2, %rd46;
	ld.global.nc.u16 	%rs6, [%rd47];
	add.s64 	%rd48, %rd44, %rd6;
	shl.b64 	%rd49, %rd48, 1;
	add.s64 	%rd50, %rd1, %rd49;
	st.global.u16 	[%rd50], %rs6;
	add.s32 	%r33, %r32, %r4;
	cvt.s64.s32 	%rd51, %r33;
	add.s64 	%rd52, %rd5, %rd51;
	shl.b64 	%rd53, %rd52, 1;
	add.s64 	%rd54, %rd2, %rd53;
	ld.global.nc.u16 	%rs7, [%rd54];
	add.s64 	%rd55, %rd51, %rd6;
	shl.b64 	%rd56, %rd55, 1;
	add.s64 	%rd57, %rd1, %rd56;
	st.global.u16 	[%rd57], %rs7;
	add.s32 	%r35, %r33, %r4;
	setp.lt.s32 	%p8, %r35, %r19;
	@%p8 bra 	$L__BB1_8;
$L__BB1_9:
	add.s32 	%r34, %r34, %r10;
	setp.lt.s32 	%p9, %r34, %r18;
	@%p9 bra 	$L__BB1_2;
$L__BB1_10:
	ret;

}
.entry _Z27_XMP_gpu_pack_vector_kernelIiEvPT_PKS0_iil(
	.param .u64 .ptr .align 1 _Z27_XMP_gpu_pack_vector_kernelIiEvPT_PKS0_iil_param_0,
	.param .u64 .ptr .align 1 _Z27_XMP_gpu_pack_vector_kernelIiEvPT_PKS0_iil_param_1,
	.param .u32 _Z27_XMP_gpu_pack_vector_kernelIiEvPT_PKS0_iil_param_2,
	.param .u32 _Z27_XMP_gpu_pack_vector_kernelIiEvPT_PKS0_iil_param_3,
	.param .u64 _Z27_XMP_gpu_pack_vector_kernelIiEvPT_PKS0_iil_param_4
)
{
	.reg .pred 	%p<10>;
	.reg .b32 	%r<44>;
	.reg .b64 	%rd<58>;

	ld.param.u64 	%rd8, [_Z27_XMP_gpu_pack_vector_kernelIiEvPT_PKS0_iil_param_0];
	ld.param.u64 	%rd9, [_Z27_XMP_gpu_pack_vector_kernelIiEvPT_PKS0_iil_param_1];
	ld.param.u32 	%r18, [_Z27_XMP_gpu_pack_vector_kernelIiEvPT_PKS0_iil_param_2];
	ld.param.u32 	%r19, [_Z27_XMP_gpu_pack_vector_kernelIiEvPT_PKS0_iil_param_3];
	ld.param.u64 	%rd7, [_Z27_XMP_gpu_pack_vector_kernelIiEvPT_PKS0_iil_param_4];
	cvta.to.global.u64 	%rd1, %rd8;
	cvta.to.global.u64 	%rd2, %rd9;
	mov.u32 	%r20, %ctaid.y;
	mov.u32 	%r1, %ntid.y;
	mov.u32 	%r21, %tid.y;
	mad.lo.s32 	%r41, %r20, %r1, %r21;
	mov.u32 	%r22, %ctaid.x;
	mov.u32 	%r23, %ntid.x;
	mov.u32 	%r24, %tid.x;
	mad.lo.s32 	%r3, %r22, %r23, %r24;
	mov.u32 	%r25, %nctaid.x;
	mul.lo.s32 	%r4, %r25, %r23;
	setp.ge.s32 	%p1, %r41, %r18;
	@%p1 bra 	$L__BB2_10;
	add.s32 	%r5, %r3, %r4;
	max.s32 	%r26, %r19, %r5;
	setp.lt.s32 	%p2, %r5, %r19;
	selp.u32 	%r6, 1, 0, %p2;
	add.s32 	%r27, %r5, %r6;
	sub.s32 	%r7, %r26, %r27;
	cvt.s64.s32 	%rd3, %r5;
	add.s32 	%r8, %r5, %r4;
	cvt.s64.s32 	%rd4, %r8;
	add.s32 	%r9, %r8, %r4;
	mov.u32 	%r28, %nctaid.y;
	mul.lo.s32 	%r10, %r28, %r1;
	div.u32 	%r30, %r7, %r4;
	add.s32 	%r12, %r30, %r6;
$L__BB2_2:
	setp.ge.s32 	%p3, %r3, %r19;
	@%p3 bra 	$L__BB2_9;
	cvt.s64.s32 	%rd10, %r41;
	mul.lo.s64 	%rd5, %rd7, %rd10;
	mul.lo.s32 	%r29, %r41, %r19;
	cvt.s64.s32 	%rd6, %r29;
	and.b32  	%r13, %r12, 3;
	setp.eq.s32 	%p4, %r13, 3;
	mov.u32 	%r42, %r3;
	@%p4 bra 	$L__BB2_7;
	cvt.s64.s32 	%rd11, %r3;
	add.s64 	%rd12, %rd5, %rd11;
	shl.b64 	%rd13, %rd12, 2;
	add.s64 	%rd14, %rd2, %rd13;
	ld.global.nc.u32 	%r31, [%rd14];
	add.s64 	%rd15, %rd11, %rd6;
	shl.b64 	%rd16, %rd15, 2;
	add.s64 	%rd17, %rd1, %rd16;
	st.global.u32 	[%rd17], %r31;
	setp.eq.s32 	%p5, %r13, 0;
	mov.u32 	%r42, %r5;
	@%p5 bra 	$L__BB2_7;
	add.s64 	%rd18, %rd5, %rd3;
	shl.b64 	%rd19, %rd18, 2;
	add.s64 	%rd20, %rd2, %rd19;
	ld.global.nc.u32 	%r32, [%rd20];
	add.s64 	%rd21, %rd3, %rd6;
	shl.b64 	%rd22, %rd21, 2;
	add.s64 	%rd23, %rd1, %rd22;
	st.global.u32 	[%rd23], %r32;
	setp.eq.s32 	%p6, %r13, 1;
	mov.u32 	%r42, %r8;
	@%p6 bra 	$L__BB2_7;
	add.s64 	%rd24, %rd5, %rd4;
	shl.b64 	%rd25, %rd24, 2;
	add.s64 	%rd26, %rd2, %rd25;
	ld.global.nc.u32 	%r33, [%rd26];
	add.s64 	%rd27, %rd4, %rd6;
	shl.b64 	%rd28, %rd27, 2;
	add.s64 	%rd29, %rd1, %rd28;
	st.global.u32 	[%rd29], %r33;
	mov.u32 	%r42, %r9;
$L__BB2_7:
	setp.lt.u32 	%p7, %r12, 3;
	@%p7 bra 	$L__BB2_9;
$L__BB2_8:
	cvt.s64.s32 	%rd30, %r42;
	add.s64 	%rd31, %rd5, %rd30;
	shl.b64 	%rd32, %rd31, 2;
	add.s64 	%rd33, %rd2, %rd32;
	ld.global.nc.u32 	%r34, [%rd33];
	add.s64 	%rd34, %rd30, %rd6;
	shl.b64 	%rd35, %rd34, 2;
	add.s64 	%rd36, %rd1, %rd35;
	st.global.u32 	[%rd36], %r34;
	add.s32 	%r35, %r42, %r4;
	cvt.s64.s32 	%rd37, %r35;
	add.s64 	%rd38, %rd5, %rd37;
	shl.b64 	%rd39, %rd38, 2;
	add.s64 	%rd40, %rd2, %rd39;
	ld.global.nc.u32 	%r36, [%rd40];
	add.s64 	%rd41, %rd37, %rd6;
	shl.b64 	%rd42, %rd41, 2;
	add.s64 	%rd43, %rd1, %rd42;
	st.global.u32 	[%rd43], %r36;
	add.s32 	%r37, %r35, %r4;
	cvt.s64.s32 	%rd44, %r37;
	add.s64 	%rd45, %rd5, %rd44;
	shl.b64 	%rd46, %rd45, 2;
	add.s64 	%rd47, %rd2, %rd46;
	ld.global.nc.u32 	%r38, [%rd47];
	add.s64 	%rd48, %rd44, %rd6;
	shl.b64 	%rd49, %rd48, 2;
	add.s64 	%rd50, %rd1, %rd49;
	st.global.u32 	[%rd50], %r38;
	add.s32 	%r39, %r37, %r4;
	cvt.s64.s32 	%rd51, %r39;
	add.s64 	%rd52, %rd5, %rd51;
	shl.b64 	%rd53, %rd52, 2;
	add.s64 	%rd54, %rd2, %rd53;
	ld.global.nc.u32 	%r40, [%rd54];
	add.s64 	%rd55, %rd51, %rd6;
	shl.b64 	%rd56, %rd55, 2;
	add.s64 	%rd57, %rd1, %rd56;
	st.global.u32 	[%rd57], %r40;
	add.s32 	%r42, %r39, %r4;
	setp.lt.s32 	%p8, %r42, %r19;
	@%p8 bra 	$L__BB2_8;
$L__BB2_9:
	add.s32 	%r41, %r41, %r10;
	setp.lt.s32 	%p9, %r41, %r18;
	@%p9 bra 	$L__BB2_2;
$L__BB2_10:
	ret;

}
.entry _Z27_XMP_gpu_pack_vector_kernelIxEvPT_PKS0_iil(
	.param .u64 .ptr .align 1 _Z27_XMP_gpu_pack_vector_kernelIxEvPT_PKS0_iil_param_0,
	.param .u64 .ptr .align 1 _Z27_XMP_gpu_pack_vector_kernelIxEvPT_PKS0_iil_param_1,
	.param .u32 _Z27_XMP_gpu_pack_vector_kernelIxEvPT_PKS0_iil_param_2,
	.param .u32 _Z27_XMP_gpu_pack_vector_kernelIxEvPT_PKS0_iil_param_3,
	.param .u64 _Z27_XMP_gpu_pack_vector_kernelIxEvPT_PKS0_iil_param_4
)
{
	.reg .pred 	%p<10>;
	.reg .b32 	%r<37>;
	.reg .b64 	%rd<65>;

	ld.param.u64 	%rd7, [_Z27_XMP_gpu_pack_vector_kernelIxEvPT_PKS0_iil_param_0];
	ld.param.u64 	%rd8, [_Z27_XMP_gpu_pack_vector_kernelIxEvPT_PKS0_iil_param_1];
	ld.param.u32 	%r18, [_Z27_XMP_gpu_pack_vector_kernelIxEvPT_PKS0_iil_param_2];
	ld.param.u32 	%r19, [_Z27_XMP_gpu_pack_vector_kernelIxEvPT_PKS0_iil_param_3];
	ld.param.u64 	%rd6, [_Z27_XMP_gpu_pack_vector_kernelIxEvPT_PKS0_iil_param_4];
	cvta.to.global.u64 	%rd1, %rd7;
	cvta.to.global.u64 	%rd2, %rd8;
	mov.u32 	%r20, %ctaid.y;
	mov.u32 	%r1, %ntid.y;
	mov.u32 	%r21, %tid.y;
	mad.lo.s32 	%r34, %r20, %r1, %r21;
	mov.u32 	%r22, %ctaid.x;
	mov.u32 	%r23, %ntid.x;
	mov.u32 	%r24, %tid.x;
	mad.lo.s32 	%r3, %r22, %r23, %r24;
	mov.u32 	%r25, %nctaid.x;
	mul.lo.s32 	%r4, %r25, %r23;
	setp.ge.s32 	%p1, %r34, %r18;
	@%p1 bra 	$L__BB3_10;
	add.s32 	%r5, %r3, %r4;
	max.s32 	%r26, %r19, %r5;
	setp.lt.s32 	%p2, %r5, %r19;
	selp.u32 	%r6, 1, 0, %p2;
	add.s32 	%r27, %r5, %r6;
	sub.s32 	%r7, %r26, %r27;
	add.s32 	%r8, %r5, %r4;
	cvt.s64.s32 	%rd3, %r8;
	add.s32 	%r9, %r8, %r4;
	mov.u32 	%r28, %nctaid.y;
	mul.lo.s32 	%r10, %r28, %r1;
	div.u32 	%r30, %r7, %r4;
	add.s32 	%r12, %r30, %r6;
$L__BB3_2:
	setp.ge.s32 	%p3, %r3, %r19;
	@%p3 bra 	$L__BB3_9;
	cvt.s64.s32 	%rd9, %r34;
	mul.lo.s64 	%rd4, %rd6, %rd9;
	mul.lo.s32 	%r29, %r34, %r19;
	cvt.s64.s32 	%rd5, %r29;
	and.b32  	%r13, %r12, 3;
	setp.eq.s32 	%p4, %r13, 3;
	mov.u32 	%r35, %r3;
	@%p4 bra 	$L__BB3_7;
	cvt.s64.s32 	%rd10, %r3;
	add.s64 	%rd11, %rd4, %rd10;
	shl.b64 	%rd12, %rd11, 3;
	add.s64 	%rd13, %rd2, %rd12;
	ld.global.nc.u64 	%rd14, [%rd13];
	add.s64 	%rd15, %rd10, %rd5;
	shl.b64 	%rd16, %rd15, 3;
	add.s64 	%rd17, %rd1, %rd16;
	st.global.u64 	[%rd17], %rd14;
	setp.eq.s32 	%p5, %r13, 0;
	mov.u32 	%r35, %r5;
	@%p5 bra 	$L__BB3_7;
	cvt.s64.s32 	%rd18, %r5;
	add.s64 	%rd19, %rd4, %rd18;
	shl.b64 	%rd20, %rd19, 3;
	add.s64 	%rd21, %rd2, %rd20;
	ld.global.nc.u64 	%rd22, [%rd21];
	add.s64 	%rd23, %rd18, %rd5;
	shl.b64 	%rd24, %rd23, 3;
	add.s64 	%rd25, %rd1, %rd24;
	st.global.u64 	[%rd25], %rd22;
	setp.eq.s32 	%p6, %r13, 1;
	mov.u32 	%r35, %r8;
	@%p6 bra 	$L__BB3_7;
	add.s64 	%rd26, %rd4, %rd3;
	shl.b64 	%rd27, %rd26, 3;
	add.s64 	%rd28, %rd2, %rd27;
	ld.global.nc.u64 	%rd29, [%rd28];
	add.s64 	%rd30, %rd3, %rd5;
	shl.b64 	%rd31, %rd30, 3;
	add.s64 	%rd32, %rd1, %rd31;
	st.global.u64 	[%rd32], %rd29;
	mov.u32 	%r35, %r9;
$L__BB3_7:
	setp.lt.u32 	%p7, %r12, 3;
	@%p7 bra 	$L__BB3_9;
$L__BB3_8:
	cvt.s64.s32 	%rd33, %r35;
	add.s64 	%rd34, %rd4, %rd33;
	shl.b64 	%rd35, %rd34, 3;
	add.s64 	%rd36, %rd2, %rd35;
	ld.global.nc.u64 	%rd37, [%rd36];
	add.s64 	%rd38, %rd33, %rd5;
	shl.b64 	%rd39, %rd38, 3;
	add.s64 	%rd40, %rd1, %rd39;
	st.global.u64 	[%rd40], %rd37;
	add.s32 	%r31, %r35, %r4;
	cvt.s64.s32 	%rd41, %r31;
	add.s64 	%rd42, %rd4, %rd41;
	shl.b64 	%rd43, %rd42, 3;
	add.s64 	%rd44, %rd2, %rd43;
	ld.global.nc.u64 	%rd45, [%rd44];
	add.s64 	%rd46, %rd41, %rd5;
	shl.b64 	%rd47, %rd46, 3;
	add.s64 	%rd48, %rd1, %rd47;
	st.global.u64 	[%rd48], %rd45;
	add.s32 	%r32, %r31, %r4;
	cvt.s64.s32 	%rd49, %r32;
	add.s64 	%rd50, %rd4, %rd49;
	shl.b64 	%rd51, %rd50, 3;
	add.s64 	%rd52, %rd2, %rd51;
	ld.global.nc.u64 	%rd53, [%rd52];
	add.s64 	%rd54, %rd49, %rd5;
	shl.b64 	%rd55, %rd54, 3;
	add.s64 	%rd56, %rd1, %rd55;
	st.global.u64 	[%rd56], %rd53;
	add.s32 	%r33, %r32, %r4;
	cvt.s64.s32 	%rd57, %r33;
	add.s64 	%rd58, %rd4, %rd57;
	shl.b64 	%rd59, %rd58, 3;
	add.s64 	%rd60, %rd2, %rd59;
	ld.global.nc.u64 	%rd61, [%rd60];
	add.s64 	%rd62, %rd57, %rd5;
	shl.b64 	%rd63, %rd62, 3;
	add.s64 	%rd64, %rd1, %rd63;
	st.global.u64 	[%rd64], %rd61;
	add.s32 	%r35, %r33, %r4;
	setp.lt.s32 	%p8, %r35, %r19;
	@%p8 bra 	$L__BB3_8;
$L__BB3_9:
	add.s32 	%r34, %r34, %r10;
	setp.lt.s32 	%p9, %r34, %r18;
	@%p9 bra 	$L__BB3_2;
$L__BB3_10:
	ret;

}
.entry _Z29_XMP_gpu_unpack_vector_kernelIcEvPT_PKS0_iil(
	.param .u64 .ptr .align 1 _Z29_XMP_gpu_unpack_vector_kernelIcEvPT_PKS0_iil_param_0,
	.param .u64 .ptr .align 1 _Z29_XMP_gpu_unpack_vector_kernelIcEvPT_PKS0_iil_param_1,
	.param .u32 _Z29_XMP_gpu_unpack_vector_kernelIcEvPT_PKS0_iil_param_2,
	.param .u32 _Z29_XMP_gpu_unpack_vector_kernelIcEvPT_PKS0_iil_param_3,
	.param .u64 _Z29_XMP_gpu_unpack_vector_kernelIcEvPT_PKS0_iil_param_4
)
{
	.reg .pred 	%p<10>;
	.reg .b16 	%rs<15>;
	.reg .b32 	%r<37>;
	.reg .b64 	%rd<44>;

	ld.param.u64 	%rd8, [_Z29_XMP_gpu_unpack_vector_kernelIcEvPT_PKS0_iil_param_0];
	ld.param.u64 	%rd9, [_Z29_XMP_gpu_unpack_vector_kernelIcEvPT_PKS0_iil_param_1];
	ld.param.u32 	%r18, [_Z29_XMP_gpu_unpack_vector_kernelIcEvPT_PKS0_iil_param_2];
	ld.param.u32 	%r19, [_Z29_XMP_gpu_unpack_vector_kernelIcEvPT_PKS0_iil_param_3];
	ld.param.u64 	%rd7, [_Z29_XMP_gpu_unpack_vector_kernelIcEvPT_PKS0_iil_param_4];
	cvta.to.global.u64 	%rd1, %rd8;
	cvta.to.global.u64 	%rd2, %rd9;
	mov.u32 	%r20, %ctaid.y;
	mov.u32 	%r1, %ntid.y;
	mov.u32 	%r21, %tid.y;
	mad.lo.s32 	%r34, %r20, %r1, %r21;
	mov.u32 	%r22, %ctaid.x;
	mov.u32 	%r23, %ntid.x;
	mov.u32 	%r24, %tid.x;
	mad.lo.s32 	%r3, %r22, %r23, %r24;
	mov.u32 	%r25, %nctaid.x;
	mul.lo.s32 	%r4, %r25, %r23;
	setp.ge.s32 	%p1, %r34, %r18;
	@%p1 bra 	$L__BB4_10;
	add.s32 	%r5, %r3, %r4;
	max.s32 	%r26, %r19, %r5;
	setp.lt.s32 	%p2, %r5, %r19;
	selp.u32 	%r6, 1, 0, %p2;
	add.s32 	%r27, %r5, %r6;
	sub.s32 	%r7, %r26, %r27;
	cvt.s64.s32 	%rd3, %r5;
	add.s32 	%r8, %r5, %r4;
	cvt.s64.s32 	%rd4, %r8;
	add.s32 	%r9, %r8, %r4;
	mov.u32 	%r28, %nctaid.y;
	mul.lo.s32 	%r10, %r28, %r1;
	div.u32 	%r30, %r7, %r4;
	add.s32 	%r12, %r30, %r6;
$L__BB4_2:
	setp.ge.s32 	%p3, %r3, %r19;
	@%p3 bra 	$L__BB4_9;
	mul.lo.s32 	%r29, %r34, %r19;
	cvt.s64.s32 	%rd5, %r29;
	cvt.s64.s32 	%rd10, %r34;
	mul.lo.s64 	%rd6, %rd7, %rd10;
	and.b32  	%r13, %r12, 3;
	setp.eq.s32 	%p4, %r13, 3;
	mov.u32 	%r35, %r3;
	@%p4 bra 	$L__BB4_7;
	cvt.s64.s32 	%rd11, %r3;
	add.s64 	%rd12, %rd11, %rd5;
	add.s64 	%rd13, %rd2, %rd12;
	ld.global.nc.u8 	%rs1, [%rd13];
	cvt.u16.u8 	%rs2, %rs1;
	add.s64 	%rd14, %rd6, %rd11;
	add.s64 	%rd15, %rd1, %rd14;
	st.global.u8 	[%rd15], %rs2;
	setp.eq.s32 	%p5, %r13, 0;
	mov.u32 	%r35, %r5;
	@%p5 bra 	$L__BB4_7;
	add.s64 	%rd16, %rd3, %rd5;
	add.s64 	%rd17, %rd2, %rd16;
	ld.global.nc.u8 	%rs3, [%rd17];
	cvt.u16.u8 	%rs4, %rs3;
	add.s64 	%rd18, %rd6, %rd3;
	add.s64 	%rd19, %rd1, %rd18;
	st.global.u8 	[%rd19], %rs4;
	setp.eq.s32 	%p6, %r13, 1;
	mov.u32 	%r35, %r8;
	@%p6 bra 	$L__BB4_7;
	add.s64 	%rd20, %rd4, %rd5;
	add.s64 	%rd21, %rd2, %rd20;
	ld.global.nc.u8 	%rs5, [%rd21];
	cvt.u16.u8 	%rs6, %rs5;
	add.s64 	%rd22, %rd6, %rd4;
	add.s64 	%rd23, %rd1, %rd22;
	st.global.u8 	[%rd23], %rs6;
	mov.u32 	%r35, %r9;
$L__BB4_7:
	setp.lt.u32 	%p7, %r12, 3;
	@%p7 bra 	$L__BB4_9;
$L__BB4_8:
	cvt.s64.s32 	%rd24, %r35;
	add.s64 	%rd25, %rd24, %rd5;
	add.s64 	%rd26, %rd2, %rd25;
	ld.global.nc.u8 	%rs7, [%rd26];
	cvt.u16.u8 	%rs8, %rs7;
	add.s64 	%rd27, %rd6, %rd24;
	add.s64 	%rd28, %rd1, %rd27;
	st.global.u8 	[%rd28], %rs8;
	add.s32 	%r31, %r35, %r4;
	cvt.s64.s32 	%rd29, %r31;
	add.s64 	%rd30, %rd29, %rd5;
	add.s64 	%rd31, %rd2, %rd30;
	ld.global.nc.u8 	%rs9, [%rd31];
	cvt.u16.u8 	%rs10, %rs9;
	add.s64 	%rd32, %rd6, %rd29;
	add.s64 	%rd33, %rd1, %rd32;
	st.global.u8 	[%rd33], %rs10;
	add.s32 	%r32, %r31, %r4;
	cvt.s64.s32 	%rd34, %r32;
	add.s64 	%rd35, %rd34, %rd5;
	add.s64 	%rd36, %rd2, %rd35;
	ld.global.nc.u8 	%rs11, [%rd36];
	cvt.u16.u8 	%rs12, %rs11;
	add.s64 	%rd37, %rd6, %rd34;
	add.s64 	%rd38, %rd1, %rd37;
	st.global.u8 	[%rd38], %rs12;
	add.s32 	%r33, %r32, %r4;
	cvt.s64.s32 	%rd39, %r33;
	add.s64 	%rd40, %rd39, %rd5;
	add.s64 	%rd41, %rd2, %rd40;
	ld.global.nc.u8 	%rs13, [%rd41];
	cvt.u16.u8 	%rs14, %rs13;
	add.s64 	%rd42, %rd6, %rd39;
	add.s64 	%rd43, %rd1, %rd42;
	st.global.u8 	[%rd43], %rs14;
	add.s32 	%r35, %r33, %r4;
	setp.lt.s32 	%p8, %r35, %r19;
	@%p8 bra 	$L__BB4_8;
$L__BB4_9:
	add.s32 	%r34, %r34, %r10;
	setp.lt.s32 	%p9, %r34, %r18;
	@%p9 bra 	$L__BB4_2;
$L__BB4_10:
	ret;

}
.entry _Z29_XMP_gpu_unpack_vector_kernelIsEvPT_PKS0_iil(
	.param .u64 .ptr .align 1 _Z29_XMP_gpu_unpack_vector_kernelIsEvPT_PKS0_iil_param_0,
	.param .u64 .ptr .align 1 _Z29_XMP_gpu_unpack_vector_kernelIsEvPT_PKS0_iil_param_1,
	.param .u32 _Z29_XMP_gpu_unpack_vector_kernelIsEvPT_PKS0_iil_param_2,
	.param .u32 _Z29_XMP_gpu_unpack_vector_kernelIsEvPT_PKS0_iil_param_3,
	.param .u64 _Z29_XMP_gpu_unpack_vector_kernelIsEvPT_PKS0_iil_param_4
)
{
	.reg .pred 	%p<10>;
	.reg .b16 	%rs<8>;
	.reg .b32 	%r<37>;
	.reg .b64 	%rd<58>;

	ld.param.u64 	%rd8, [_Z29_XMP_gpu_unpack_vector_kernelIsEvPT_PKS0_iil_param_0];
	ld.param.u64 	%rd9, [_Z29_XMP_gpu_unpack_vector_kernelIsEvPT_PKS0_iil_param_1];
	ld.param.u32 	%r18, [_Z29_XMP_gpu_unpack_vector_kernelIsEvPT_PKS0_iil_param_2];
	ld.param.u32 	%r19, [_Z29_XMP_gpu_unpack_vector_kernelIsEvPT_PKS0_iil_param_3];
	ld.param.u64 	%rd7, [_Z29_XMP_gpu_unpack_vector_kernelIsEvPT_PKS0_iil_param_4];
	cvta.to.global.u64 	%rd1, %rd8;
	cvta.to.global.u64 	%rd2, %rd9;
	mov.u32 	%r20, %ctaid.y;
	mov.u32 	%r1, %ntid.y;
	mov.u32 	%r21, %tid.y;
	mad.lo.s32 	%r34, %r20, %r1, %r21;
	mov.u32 	%r22, %ctaid.x;
	mov.u32 	%r23, %ntid.x;
	mov.u32 	%r24, %tid.x;
	mad.lo.s32 	%r3, %r22, %r23, %r24;
	mov.u32 	%r25, %nctaid.x;
	mul.lo.s32 	%r4, %r25, %r23;
	setp.ge.s32 	%p1, %r34, %r18;
	@%p1 bra 	$L__BB5_10;
	add.s32 	%r5, %r3, %r4;
	max.s32 	%r26, %r19, %r5;
	setp.lt.s32 	%p2, %r5, %r19;
	selp.u32 	%r6, 1, 0, %p2;
	add.s32 	%r27, %r5, %r6;
	sub.s32 	%r7, %r26, %r27;
	cvt.s64.s32 	%rd3, %r5;
	add.s32 	%r8, %r5, %r4;
	cvt.s64.s32 	%rd4, %r8;
	add.s32 	%r9, %r8, %r4;
	mov.u32 	%r28, %nctaid.y;
	mul.lo.s32 	%r10, %r28, %r1;
	div.u32 	%r30, %r7, %r4;
	add.s32 	%r12, %r30, %r6;
$L__BB5_2:
	setp.ge.s32 	%p3, %r3, %r19;
	@%p3 bra 	$L__BB5_9;
	mul.lo.s32 	%r29, %r34, %r19;
	cvt.s64.s32 	%rd5, %r29;
	cvt.s64.s32 	%rd10, %r34;
	mul.lo.s64 	%rd6, %rd7, %rd10;
	and.b32  	%r13, %r12, 3;
	setp.eq.s32 	%p4, %r13, 3;
	mov.u32 	%r35, %r3;
	@%p4 bra 	$L__BB5_7;
	cvt.s64.s32 	%rd11, %r3;
	add.s64 	%rd12, %rd11, %rd5;
	shl.b64 	%rd13, %rd12, 1;
	add.s64 	%rd14, %rd2, %rd13;
	ld.global.nc.u16 	%rs1, [%rd14];
	add.s64 	%rd15, %rd6, %rd11;
	shl.b64 	%rd16, %rd15, 1;
	add.s64 	%rd17, %rd1, %rd16;
	st.global.u16 	[%rd17], %rs1;
	setp.eq.s32 	%p5, %r13, 0;
	mov.u32 	%r35, %r5;
	@%p5 bra 	$L__BB5_7;
	add.s64 	%rd18, %rd3, %rd5;
	shl.b64 	%rd19, %rd18, 1;
	add.s64 	%rd20, %rd2, %rd19;
	ld.global.nc.u16 	%rs2, [%rd20];
	add.s64 	%rd21, %rd6, %rd3;
	shl.b64 	%rd22, %rd21, 1;
	add.s64 	%rd23, %rd1, %rd22;
	st.global.u16 	[%rd23], %rs2;
	setp.eq.s32 	%p6, %r13, 1;
	mov.u32 	%r35, %r8;
	@%p6 bra 	$L__BB5_7;
	add.s64 	%rd24, %rd4, %rd5;
	shl.b64 	%rd25, %rd24, 1;
	add.s64 	%rd26, %rd2, %rd25;
	ld.global.nc.u16 	%rs3, [%rd26];
	add.s64 	%rd27, %rd6, %rd4;
	shl.b64 	%rd28, %rd27, 1;
	add.s64 	%rd29, %rd1, %rd28;
	st.global.u16 	[%rd29], %rs3;
	mov.u32 	%r35, %r9;
$L__BB5_7:
	setp.lt.u32 	%p7, %r12, 3;
	@%p7 bra 	$L__BB5_9;
$L__BB5_8:
	cvt.s64.s32 	%rd30, %r35;
	add.s64 	%rd31, %rd30, %rd5;
	shl.b64 	%rd32, %rd31, 1;
	add.s64 	%rd33, %rd2, %rd32;
	ld.global.nc.u16 	%rs4, [%rd33];
	add.s64 	%rd34, %rd6, %rd30;
	shl.b64 	%rd35, %rd34, 1;
	add.s64 	%rd36, %rd1, %rd35;
	st.global.u16 	[%rd36], %rs4;
	add.s32 	%r31, %r35, %r4;
	cvt.s64.s32 	%rd37, %r31;
	add.s64 	%rd38, %rd37, %rd5;
	shl.b64 	%rd39, %rd38, 1;
	add.s64 	%rd40, %rd2, %rd39;
	ld.global.nc.u16 	%rs5, [%rd40];
	add.s64 	%rd41, %rd6, %rd37;
	shl.b64 	%rd42, %rd41, 1;
	add.s64 	%rd43, %rd1, %rd42;
	st.global.u16 	[%rd43], %rs5;
	add.s32 	%r32, %r31, %r4;
	cvt.s64.s32 	%rd44, %r32;
	add.s64 	%rd45, %rd44, %rd5;
	shl.b64 	%rd46, %rd45, 1;
	add.s64 	%rd47, %rd2, %rd46;
	ld.global.nc.u16 	%rs6, [%rd47];
	add.s64 	%rd48, %rd6, %rd44;
	shl.b64 	%rd49, %rd48, 1;
	add.s64 	%rd50, %rd1, %rd49;
	st.global.u16 	[%rd50], %rs6;
	add.s32 	%r33, %r32, %r4;
	cvt.s64.s32 	%rd51, %r33;
	add.s64 	%rd52, %rd51, %rd5;
	shl.b64 	%rd53, %rd52, 1;
	add.s64 	%rd54, %rd2, %rd53;
	ld.global.nc.u16 	%rs7, [%rd54];
	add.s64 	%rd55, %rd6, %rd51;
	shl.b64 	%rd56, %rd55, 1;
	add.s64 	%rd57, %rd1, %rd56;
	st.global.u16 	[%rd57], %rs7;
	add.s32 	%r35, %r33, %r4;
	setp.lt.s32 	%p8, %r35, %r19;
	@%p8 bra 	$L__BB5_8;
$L__BB5_9:
	add.s32 	%r34, %r34, %r10;
	setp.lt.s32 	%p9, %r34, %r18;
	@%p9 bra 	$L__BB5_2;
$L__BB5_10:
	ret;

}
.entry _Z29_XMP_gpu_unpack_vector_kernelIiEvPT_PKS0_iil(
	.param .u64 .ptr .align 1 _Z29_XMP_gpu_unpack_vector_kernelIiEvPT_PKS0_iil_param_0,
	.param .u64 .ptr .align 1 _Z29_XMP_gpu_unpack_vector_kernelIiEvPT_PKS0_iil_param_1,
	.param .u32 _Z29_XMP_gpu_unpack_vector_kernelIiEvPT_PKS0_iil_param_2,
	.param .u32 _Z29_XMP_gpu_unpack_vector_kernelIiEvPT_PKS0_iil_param_3,
	.param .u64 _Z29_XMP_gpu_unpack_vector_kernelIiEvPT_PKS0_iil_param_4
)
{
	.reg .pred 	%p<10>;
	.reg .b32 	%r<44>;
	.reg .b64 	%rd<58>;

	ld.param.u64 	%rd8, [_Z29_XMP_gpu_unpack_vector_kernelIiEvPT_PKS0_iil_param_0];
	ld.param.u64 	%rd9, [_Z29_XMP_gpu_unpack_vector_kernelIiEvPT_PKS0_iil_param_1];
	ld.param.u32 	%r18, [_Z29_XMP_gpu_unpack_vector_kernelIiEvPT_PKS0_iil_param_2];
	ld.param.u32 	%r19, [_Z29_XMP_gpu_unpack_vector_kernelIiEvPT_PKS0_iil_param_3];
	ld.param.u64 	%rd7, [_Z29_XMP_gpu_unpack_vector_kernelIiEvPT_PKS0_iil_param_4];
	cvta.to.global.u64 	%rd1, %rd8;
	cvta.to.global.u64 	%rd2, %rd9;
	mov.u32 	%r20, %ctaid.y;
	mov.u32 	%r1, %ntid.y;
	mov.u32 	%r21, %tid.y;
	mad.lo.s32 	%r41, %r20, %r1, %r21;
	mov.u32 	%r22, %ctaid.x;
	mov.u32 	%r23, %ntid.x;
	mov.u32 	%r24, %tid.x;
	mad.lo.s32 	%r3, %r22, %r23, %r24;
	mov.u32 	%r25, %nctaid.x;
	mul.lo.s32 	%r4, %r25, %r23;
	setp.ge.s32 	%p1, %r41, %r18;
	@%p1 bra 	$L__BB6_10;
	add.s32 	%r5, %r3, %r4;
	max.s32 	%r26, %r19, %r5;
	setp.lt.s32 	%p2, %r5, %r19;
	selp.u32 	%r6, 1, 0, %p2;
	add.s32 	%r27, %r5, %r6;
	sub.s32 	%r7, %r26, %r27;
	cvt.s64.s32 	%rd3, %r5;
	add.s32 	%r8, %r5, %r4;
	cvt.s64.s32 	%rd4, %r8;
	add.s32 	%r9, %r8, %r4;
	mov.u32 	%r28, %nctaid.y;
	mul.lo.s32 	%r10, %r28, %r1;
	div.u32 	%r30, %r7, %r4;
	add.s32 	%r12, %r30, %r6;
$L__BB6_2:
	setp.ge.s32 	%p3, %r3, %r19;
	@%p3 bra 	$L__BB6_9;
	mul.lo.s32 	%r29, %r41, %r19;
	cvt.s64.s32 	%rd5, %r29;
	cvt.s64.s32 	%rd10, %r41;
	mul.lo.s64 	%rd6, %rd7, %rd10;
	and.b32  	%r13, %r12, 3;
	setp.eq.s32 	%p4, %r13, 3;
	mov.u32 	%r42, %r3;
	@%p4 bra 	$L__BB6_7;
	cvt.s64.s32 	%rd11, %r3;
	add.s64 	%rd12, %rd11, %rd5;
	shl.b64 	%rd13, %rd12, 2;
	add.s64 	%rd14, %rd2, %rd13;
	ld.global.nc.u32 	%r31, [%rd14];
	add.s64 	%rd15, %rd6, %rd11;
	shl.b64 	%rd16, %rd15, 2;
	add.s64 	%rd17, %rd1, %rd16;
	st.global.u32 	[%rd17], %r31;
	setp.eq.s32 	%p5, %r13, 0;
	mov.u32 	%r42, %r5;
	@%p5 bra 	$L__BB6_7;
	add.s64 	%rd18, %rd3, %rd5;
	shl.b64 	%rd19, %rd18, 2;
	add.s64 	%rd20, %rd2, %rd19;
	ld.global.nc.u32 	%r32, [%rd20];
	add.s64 	%rd21, %rd6, %rd3;
	shl.b64 	%rd22, %rd21, 2;
	add.s64 	%rd23, %rd1, %rd22;
	st.global.u32 	[%rd23], %r32;
	setp.eq.s32 	%p6, %r13, 1;
	mov.u32 	%r42, %r8;
	@%p6 bra 	$L__BB6_7;
	add.s64 	%rd24, %rd4, %rd5;
	shl.b64 	%rd25, %rd24, 2;
	add.s64 	%rd26, %rd2, %rd25;
	ld.global.nc.u32 	%r33, [%rd26];
	add.s64 	%rd27, %rd6, %rd4;
	shl.b64 	%rd28, %rd27, 2;
	add.s64 	%rd29, %rd1, %rd28;
	st.global.u32 	[%rd29], %r33;
	mov.u32 	%r42, %r9;
$L__BB6_7:
	setp.lt.u32 	%p7, %r12, 3;
	@%p7 bra 	$L__BB6_9;
$L__BB6_8:
	cvt.s64.s32 	%rd30, %r42;
	add.s64 	%rd31, %rd30, %rd5;
	shl.b64 	%rd32, %rd31, 2;
	add.s64 	%rd33, %rd2, %rd32;
	ld.global.nc.u32 	%r34, [%rd33];
	add.s64 	%rd34, %rd6, %rd30;
	shl.b64 	%rd35, %rd34, 2;
	add.s64 	%rd36, %rd1, %rd35;
	st.global.u32 	[%rd36], %r34;
	add.s32 	%r35, %r42, %r4;
	cvt.s64.s32 	%rd37, %r35;
	add.s64 	%rd38, %rd37, %rd5;
	shl.b64 	%rd39, %rd38, 2;
	add.s64 	%rd40, %rd2, %rd39;
	ld.global.nc.u32 	%r36, [%rd40];
	add.s64 	%rd41, %rd6, %rd37;
	shl.b64 	%rd42, %rd41, 2;
	add.s64 	%rd43, %rd1, %rd42;
	st.global.u32 	[%rd43], %r36;
	add.s32 	%r37, %r35, %r4;
	cvt.s64.s32 	%rd44, %r37;
	add.s64 	%rd45, %rd44, %rd5;
	shl.b64 	%rd46, %rd45, 2;
	add.s64 	%rd47, %rd2, %rd46;
	ld.global.nc.u32 	%r38, [%rd47];
	add.s64 	%rd48, %rd6, %rd44;
	shl.b64 	%rd49, %rd48, 2;
	add.s64 	%rd50, %rd1, %rd49;
	st.global.u32 	[%rd50], %r38;
	add.s32 	%r39, %r37, %r4;
	cvt.s64.s32 	%rd51, %r39;
	add.s64 	%rd52, %rd51, %rd5;
	shl.b64 	%rd53, %rd52, 2;
	add.s64 	%rd54, %rd2, %rd53;
	ld.global.nc.u32 	%r40, [%rd54];
	add.s64 	%rd55, %rd6, %rd51;
	shl.b64 	%rd56, %rd55, 2;
	add.s64 	%rd57, %rd1, %rd56;
	st.global.u32 	[%rd57], %r40;
	add.s32 	%r42, %r39, %r4;
	setp.lt.s32 	%p8, %r42, %r19;
	@%p8 bra 	$L__BB6_8;
$L__BB6_9:
	add.s32 	%r41, %r41, %r10;
	setp.lt.s32 	%p9, %r41, %r18;
	@%p9 bra 	$L__BB6_2;
$L__BB6_10:
	ret;

}
.entry _Z29_XMP_gpu_unpack_vector_kernelIxEvPT_PKS0_iil(
	.param .u64 .ptr .align 1 _Z29_XMP_gpu_unpack_vector_kernelIxEvPT_PKS0_iil_param_0,
	.param .u64 .ptr .align 1 _Z29_XMP_gpu_unpack_vector_kernelIxEvPT_PKS0_iil_param_1,
	.param .u32 _Z29_XMP_gpu_unpack_vector_kernelIxEvPT_PKS0_iil_param_2,
	.param .u32 _Z29_XMP_gpu_unpack_vector_kernelIxEvPT_PKS0_iil_param_3,
	.param .u64 _Z29_XMP_gpu_unpack_vector_kernelIxEvPT_PKS0_iil_param_4
)
{
	.reg .pred 	%p<10>;
	.reg .b32 	%r<37>;
	.reg .b64 	%rd<65>;

	ld.param.u64 	%rd7, [_Z29_XMP_gpu_unpack_vector_kernelIxEvPT_PKS0_iil_param_0];
	ld.param.u64 	%rd8, [_Z29_XMP_gpu_unpack_vector_kernelIxEvPT_PKS0_iil_param_1];
	ld.param.u32 	%r18, [_Z29_XMP_gpu_unpack_vector_kernelIxEvPT_PKS0_iil_param_2];
	ld.param.u32 	%r19, [_Z29_XMP_gpu_unpack_vector_kernelIxEvPT_PKS0_iil_param_3];
	ld.param.u64 	%rd6, [_Z29_XMP_gpu_unpack_vector_kernelIxEvPT_PKS0_iil_param_4];
	cvta.to.global.u64 	%rd1, %rd7;
	cvta.to.global.u64 	%rd2, %rd8;
	mov.u32 	%r20, %ctaid.y;
	mov.u32 	%r1, %ntid.y;
	mov.u32 	%r21, %tid.y;
	mad.lo.s32 	%r34, %r20, %r1, %r21;
	mov.u32 	%r22, %ctaid.x;
	mov.u32 	%r23, %ntid.x;
	mov.u32 	%r24, %tid.x;
	mad.lo.s32 	%r3, %r22, %r23, %r24;
	mov.u32 	%r25, %nctaid.x;
	mul.lo.s32 	%r4, %r25, %r23;
	setp.ge.s32 	%p1, %r34, %r18;
	@%p1 bra 	$L__BB7_10;
	add.s32 	%r5, %r3, %r4;
	max.s32 	%r26, %r19, %r5;
	setp.lt.s32 	%p2, %r5, %r19;
	selp.u32 	%r6, 1, 0, %p2;
	add.s32 	%r27, %r5, %r6;
	sub.s32 	%r7, %r26, %r27;
	add.s32 	%r8, %r5, %r4;
	cvt.s64.s32 	%rd3, %r8;
	add.s32 	%r9, %r8, %r4;
	mov.u32 	%r28, %nctaid.y;
	mul.lo.s32 	%r10, %r28, %r1;
	div.u32 	%r30, %r7, %r4;
	add.s32 	%r12, %r30, %r6;
$L__BB7_2:
	setp.ge.s32 	%p3, %r3, %r19;
	@%p3 bra 	$L__BB7_9;
	mul.lo.s32 	%r29, %r34, %r19;
	cvt.s64.s32 	%rd4, %r29;
	cvt.s64.s32 	%rd9, %r34;
	mul.lo.s64 	%rd5, %rd6, %rd9;
	and.b32  	%r13, %r12, 3;
	setp.eq.s32 	%p4, %r13, 3;
	mov.u32 	%r35, %r3;
	@%p4 bra 	$L__BB7_7;
	cvt.s64.s32 	%rd10, %r3;
	add.s64 	%rd11, %rd10, %rd4;
	shl.b64 	%rd12, %rd11, 3;
	add.s64 	%rd13, %rd2, %rd12;
	ld.global.nc.u64 	%rd14, [%rd13];
	add.s64 	%rd15, %rd5, %rd10;
	shl.b64 	%rd16, %rd15, 3;
	add.s64 	%rd17, %rd1, %rd16;
	st.global.u64 	[%rd17], %rd14;
	setp.eq.s32 	%p5, %r13, 0;
	mov.u32 	%r35, %r5;
	@%p5 bra 	$L__BB7_7;
	cvt.s64.s32 	%rd18, %r5;
	add.s64 	%rd19, %rd18, %rd4;
	shl.b64 	%rd20, %rd19, 3;
	add.s64 	%rd21, %rd2, %rd20;
	ld.global.nc.u64 	%rd22, [%rd21];
	add.s64 	%rd23, %rd5, %rd18;
	shl.b64 	%rd24, %rd23, 3;
	add.s64 	%rd25, %rd1, %rd24;
	st.global.u64 	[%rd25], %rd22;
	setp.eq.s32 	%p6, %r13, 1;
	mov.u32 	%r35, %r8;
	@%p6 bra 	$L__BB7_7;
	add.s64 	%rd26, %rd3, %rd4;
	shl.b64 	%rd27, %rd26, 3;
	add.s64 	%rd28, %rd2, %rd27;
	ld.global.nc.u64 	%rd29, [%rd28];
	add.s64 	%rd30, %rd5, %rd3;
	shl.b64 	%rd31, %rd30, 3;
	add.s64 	%rd32, %rd1, %rd31;
	st.global.u64 	[%rd32], %rd29;
	mov.u32 	%r35, %r9;
$L__BB7_7:
	setp.lt.u32 	%p7, %r12, 3;
	@%p7 bra 	$L__BB7_9;
$L__BB7_8:
	cvt.s64.s32 	%rd33, %r35;
	add.s64 	%rd34, %rd33, %rd4;
	shl.b64 	%rd35, %rd34, 3;
	add.s64 	%rd36, %rd2, %rd35;
	ld.global.nc.u64 	%rd37, [%rd36];
	add.s64 	%rd38, %rd5, %rd33;
	shl.b64 	%rd39, %rd38, 3;
	add.s64 	%rd40, %rd1, %rd39;
	st.global.u64 	[%rd40], %rd37;
	add.s32 	%r31, %r35, %r4;
	cvt.s64.s32 	%rd41, %r31;
	add.s64 	%rd42, %rd41, %rd4;
	shl.b64 	%rd43, %rd42, 3;
	add.s64 	%rd44, %rd2, %rd43;
	ld.global.nc.u64 	%rd45, [%rd44];
	add.s64 	%rd46, %rd5, %rd41;
	shl.b64 	%rd47, %rd46, 3;
	add.s64 	%rd48, %rd1, %rd47;
	st.global.u64 	[%rd48], %rd45;
	add.s32 	%r32, %r31, %r4;
	cvt.s64.s32 	%rd49, %r32;
	add.s64 	%rd50, %rd49, %rd4;
	shl.b64 	%rd51, %rd50, 3;
	add.s64 	%rd52, %rd2, %rd51;
	ld.global.nc.u64 	%rd53, [%rd52];
	add.s64 	%rd54, %rd5, %rd49;
	shl.b64 	%rd55, %rd54, 3;
	add.s64 	%rd56, %rd1, %rd55;
	st.global.u64 	[%rd56], %rd53;
	add.s32 	%r33, %r32, %r4;
	cvt.s64.s32 	%rd57, %r33;
	add.s64 	%rd58, %rd57, %rd4;
	shl.b64 	%rd59, %rd58, 3;
	add.s64 	%rd60, %rd2, %rd59;
	ld.global.nc.u64 	%rd61, [%rd60];
	add.s64 	%rd62, %rd5, %rd57;
	shl.b64 	%rd63, %rd62, 3;
	add.s64 	%rd64, %rd1, %rd63;
	st.global.u64 	[%rd64], %rd61;
	add.s32 	%r35, %r33, %r4;
	setp.lt.s32 	%p8, %r35, %r19;
	@%p8 bra 	$L__BB7_8;
$L__BB7_9:
	add.s32 	%r34, %r34, %r10;
	setp.lt.s32 	%p9, %r34, %r18;
	@%p9 bra 	$L__BB7_2;
$L__BB7_10:
	ret;

}
.entry _Z16memcpy2D2_kernelIcEvPT_PKS0_illS1_S3_illi(
	.param .u64 .ptr .align 1 _Z16memcpy2D2_kernelIcEvPT_PKS0_illS1_S3_illi_param_0,
	.param .u64 .ptr .align 1 _Z16memcpy2D2_kernelIcEvPT_PKS0_illS1_S3_illi_param_1,
	.param .u32 _Z16memcpy2D2_kernelIcEvPT_PKS0_illS1_S3_illi_param_2,
	.param .u64 _Z16memcpy2D2_kernelIcEvPT_PKS0_illS1_S3_illi_param_3,
	.param .u64 _Z16memcpy2D2_kernelIcEvPT_PKS0_illS1_S3_illi_param_4,
	.param .u64 .ptr .align 1 _Z16memcpy2D2_kernelIcEvPT_PKS0_illS1_S3_illi_param_5,
	.param .u64 .ptr .align 1 _Z16memcpy2D2_kernelIcEvPT_PKS0_illS1_S3_illi_param_6,
	.param .u32 _Z16memcpy2D2_kernelIcEvPT_PKS0_illS1_S3_illi_param_7,
	.param .u64 _Z16memcpy2D2_kernelIcEvPT_PKS0_illS1_S3_illi_param_8,
	.param .u64 _Z16memcpy2D2_kernelIcEvPT_PKS0_illS1_S3_illi_param_9,
	.param .u32 _Z16memcpy2D2_kernelIcEvPT_PKS0_illS1_S3_illi_param_10
)
{
	.reg .pred 	%p<20>;
	.reg .b16 	%rs<29>;
	.reg .b32 	%r<59>;
	.reg .b64 	%rd<90>;

	ld.param.u64 	%rd13, [_Z16memcpy2D2_kernelIcEvPT_PKS0_illS1_S3_illi_param_0];
	ld.param.u64 	%rd14, [_Z16memcpy2D2_kernelIcEvPT_PKS0_illS1_S3_illi_param_1];
	ld.param.u32 	%r29, [_Z16memcpy2D2_kernelIcEvPT_PKS0_illS1_S3_illi_param_2];
	ld.param.u64 	%rd10, [_Z16memcpy2D2_kernelIcEvPT_PKS0_illS1_S3_illi_param_4];
	ld.param.u64 	%rd15, [_Z16memcpy2D2_kernelIcEvPT_PKS0_illS1_S3_illi_param_5];
	ld.param.u64 	%rd16, [_Z16memcpy2D2_kernelIcEvPT_PKS0_illS1_S3_illi_param_6];
	ld.param.u32 	%r30, [_Z16memcpy2D2_kernelIcEvPT_PKS0_illS1_S3_illi_param_7];
	ld.param.u64 	%rd11, [_Z16memcpy2D2_kernelIcEvPT_PKS0_illS1_S3_illi_param_8];
	ld.param.u64 	%rd12, [_Z16memcpy2D2_kernelIcEvPT_PKS0_illS1_S3_illi_param_9];
	ld.param.u32 	%r31, [_Z16memcpy2D2_kernelIcEvPT_PKS0_illS1_S3_illi_param_10];
	cvta.to.global.u64 	%rd1, %rd13;
	cvta.to.global.u64 	%rd2, %rd14;
	cvta.to.global.u64 	%rd3, %rd15;
	cvta.to.global.u64 	%rd4, %rd16;
	mov.u32 	%r32, %ctaid.y;
	mov.u32 	%r33, %ntid.y;
	mov.u32 	%r34, %tid.y;
	mad.lo.s32 	%r53, %r32, %r33, %r34;
	mov.u32 	%r35, %nctaid.y;
	mul.lo.s32 	%r2, %r35, %r33;
	mov.u32 	%r36, %ctaid.x;
	mov.u32 	%r37, %ntid.x;
	mov.u32 	%r38, %tid.x;
	mad.lo.s32 	%r3, %r36, %r37, %r38;
	mov.u32 	%r39, %nctaid.x;
	mul.lo.s32 	%r4, %r39, %r37;
	mov.u32 	%r40, %ctaid.z;
	setp.eq.s32 	%p1, %r40, 0;
	@%p1 bra 	$L__BB8_11;
	setp.ge.s32 	%p2, %r53, %r31;
	@%p2 bra 	$L__BB8_21;
	add.s32 	%r5, %r3, %r4;
	max.s32 	%r41, %r30, %r5;
	setp.lt.s32 	%p3, %r5, %r30;
	selp.u32 	%r6, 1, 0, %p3;
	add.s32 	%r42, %r5, %r6;
	sub.s32 	%r7, %r41, %r42;
	add.s32 	%r8, %r5, %r4;
	div.u32 	%r43, %r7, %r4;
	add.s32 	%r22, %r43, %r6;
$L__BB8_3:
	setp.ge.s32 	%p4, %r3, %r30;
	@%p4 bra 	$L__BB8_10;
	cvt.s64.s32 	%rd17, %r53;
	mul.lo.s64 	%rd7, %rd12, %rd17;
	mul.lo.s64 	%rd8, %rd11, %rd17;
	and.b32  	%r23, %r22, 3;
	setp.eq.s32 	%p5, %r23, 3;
	mov.u32 	%r57, %r3;
	@%p5 bra 	$L__BB8_8;
	cvt.s64.s32 	%rd18, %r3;
	add.s64 	%rd19, %rd7, %rd18;
	add.s64 	%rd20, %rd4, %rd19;
	ld.global.nc.u8 	%rs1, [%rd20];
	cvt.u16.u8 	%rs2, %rs1;
	add.s64 	%rd21, %rd8, %rd18;
	add.s64 	%rd22, %rd3, %rd21;
	st.global.u8 	[%rd22], %rs2;
	setp.eq.s32 	%p6, %r23, 0;
	mov.u32 	%r57, %r5;
	@%p6 bra 	$L__BB8_8;
	cvt.s64.s32 	%rd23, %r5;
	add.s64 	%rd24, %rd7, %rd23;
	add.s64 	%rd25, %rd4, %rd24;
	ld.global.nc.u8 	%rs3, [%rd25];
	cvt.u16.u8 	%rs4, %rs3;
	add.s64 	%rd26, %rd8, %rd23;
	add.s64 	%rd27, %rd3, %rd26;
	st.global.u8 	[%rd27], %rs4;
	setp.eq.s32 	%p7, %r23, 1;
	mov.u32 	%r57, %r8;
	@%p7 bra 	$L__BB8_8;
	add.s32 	%r57, %r8, %r4;
	cvt.s64.s32 	%rd28, %r8;
	add.s64 	%rd29, %rd7, %rd28;
	add.s64 	%rd30, %rd4, %rd29;
	ld.global.nc.u8 	%rs5, [%rd30];
	cvt.u16.u8 	%rs6, %rs5;
	add.s64 	%rd31, %rd8, %rd28;
	add.s64 	%rd32, %rd3, %rd31;
	st.global.u8 	[%rd32], %rs6;
$L__BB8_8:
	setp.lt.u32 	%p8, %r22, 3;
	@%p8 bra 	$L__BB8_10;
$L__BB8_9:
	cvt.s64.s32 	%rd33, %r57;
	add.s64 	%rd34, %rd7, %rd33;
	add.s64 	%rd35, %rd4, %rd34;
	ld.global.nc.u8 	%rs7, [%rd35];
	cvt.u16.u8 	%rs8, %rs7;
	add.s64 	%rd36, %rd8, %rd33;
	add.s64 	%rd37, %rd3, %rd36;
	st.global.u8 	[%rd37], %rs8;
	add.s32 	%r44, %r57, %r4;
	cvt.s64.s32 	%rd38, %r44;
	add.s64 	%rd39, %rd7, %rd38;
	add.s64 	%rd40, %rd4, %rd39;
	ld.global.nc.u8 	%rs9, [%rd40];
	cvt.u16.u8 	%rs10, %rs9;
	add.s64 	%rd41, %rd8, %rd38;
	add.s64 	%rd42, %rd3, %rd41;
	st.global.u8 	[%rd42], %rs10;
	add.s32 	%r45, %r44, %r4;
	cvt.s64.s32 	%rd43, %r45;
	add.s64 	%rd44, %rd7, %rd43;
	add.s64 	%rd45, %rd4, %rd44;
	ld.global.nc.u8 	%rs11, [%rd45];
	cvt.u16.u8 	%rs12, %rs11;
	add.s64 	%rd46, %rd8, %rd43;
	add.s64 	%rd47, %rd3, %rd46;
	st.global.u8 	[%rd47], %rs12;
	add.s32 	%r46, %r45, %r4;
	cvt.s64.s32 	%rd48, %r46;
	add.s64 	%rd49, %rd7, %rd48;
	add.s64 	%rd50, %rd4, %rd49;
	ld.global.nc.u8 	%rs13, [%rd50];
	cvt.u16.u8 	%rs14, %rs13;
	add.s64 	%rd51, %rd8, %rd48;
	add.s64 	%rd52, %rd3, %rd51;
	st.global.u8 	[%rd52], %rs14;
	add.s32 	%r57, %r46, %r4;
	setp.lt.s32 	%p9, %r57, %r30;
	@%p9 bra 	$L__BB8_9;
$L__BB8_10:
	add.s32 	%r53, %r53, %r2;
	setp.lt.s32 	%p10, %r53, %r31;
	@%p10 bra 	$L__BB8_3;
	bra.uni 	$L__BB8_21;
$L__BB8_11:
	setp.ge.s32 	%p11, %r53, %r31;
	@%p11 bra 	$L__BB8_21;
	add.s32 	%r9, %r3, %r4;
	max.s32 	%r47, %r29, %r9;
	setp.lt.s32 	%p12, %r9, %r29;
	selp.u32 	%r10, 1, 0, %p12;
	add.s32 	%r48, %r9, %r10;
	sub.s32 	%r11, %r47, %r48;
	add.s32 	%r12, %r9, %r4;
	div.u32 	%r49, %r11, %r4;
	add.s32 	%r14, %r49, %r10;
$L__BB8_13:
	setp.ge.s32 	%p13, %r3, %r29;
	@%p13 bra 	$L__BB8_20;
	ld.param.u64 	%rd89, [_Z16memcpy2D2_kernelIcEvPT_PKS0_illS1_S3_illi_param_3];
	cvt.s64.s32 	%rd53, %r53;
	mul.lo.s64 	%rd5, %rd10, %rd53;
	mul.lo.s64 	%rd6, %rd89, %rd53;
	and.b32  	%r15, %r14, 3;
	setp.eq.s32 	%p14, %r15, 3;
	mov.u32 	%r54, %r3;
	@%p14 bra 	$L__BB8_18;
	cvt.s64.s32 	%rd54, %r3;
	add.s64 	%rd55, %rd5, %rd54;
	add.s64 	%rd56, %rd2, %rd55;
	ld.global.nc.u8 	%rs15, [%rd56];
	cvt.u16.u8 	%rs16, %rs15;
	add.s64 	%rd57, %rd6, %rd54;
	add.s64 	%rd58, %rd1, %rd57;
	st.global.u8 	[%rd58], %rs16;
	setp.eq.s32 	%p15, %r15, 0;
	mov.u32 	%r54, %r9;
	@%p15 bra 	$L__BB8_18;
	cvt.s64.s32 	%rd59, %r9;
	add.s64 	%rd60, %rd5, %rd59;
	add.s64 	%rd61, %rd2, %rd60;
	ld.global.nc.u8 	%rs17, [%rd61];
	cvt.u16.u8 	%rs18, %rs17;
	add.s64 	%rd62, %rd6, %rd59;
	add.s64 	%rd63, %rd1, %rd62;
	st.global.u8 	[%rd63], %rs18;
	setp.eq.s32 	%p16, %r15, 1;
	mov.u32 	%r54, %r12;
	@%p16 bra 	$L__BB8_18;
	add.s32 	%r54, %r12, %r4;
	cvt.s64.s32 	%rd64, %r12;
	add.s64 	%rd65, %rd5, %rd64;
	add.s64 	%rd66, %rd2, %rd65;
	ld.global.nc.u8 	%rs19, [%rd66];
	cvt.u16.u8 	%rs20, %rs19;
	add.s64 	%rd67, %rd6, %rd64;
	add.s64 	%rd68, %rd1, %rd67;
	st.global.u8 	[%rd68], %rs20;
$L__BB8_18:
	setp.lt.u32 	%p17, %r14, 3;
	@%p17 bra 	$L__BB8_20;
$L__BB8_19:
	cvt.s64.s32 	%rd69, %r54;
	add.s64 	%rd70, %rd5, %rd69;
	add.s64 	%rd71, %rd2, %rd70;
	ld.global.nc.u8 	%rs21, [%rd71];
	cvt.u16.u8 	%rs22, %rs21;
	add.s64 	%rd72, %rd6, %rd69;
	add.s64 	%rd73, %rd1, %rd72;
	st.global.u8 	[%rd73], %rs22;
	add.s32 	%r50, %r54, %r4;
	cvt.s64.s32 	%rd74, %r50;
	add.s64 	%rd75, %rd5, %rd74;
	add.s64 	%rd76, %rd2, %rd75;
	ld.global.nc.u8 	%rs23, [%rd76];
	cvt.u16.u8 	%rs24, %rs23;
	add.s64 	%rd77, %rd6, %rd74;
	add.s64 	%rd78, %rd1, %rd77;
	st.global.u8 	[%rd78], %rs24;
	add.s32 	%r51, %r50, %r4;
	cvt.s64.s32 	%rd79, %r51;
	add.s64 	%rd80, %rd5, %rd79;
	add.s64 	%rd81, %rd2, %rd80;
	ld.global.nc.u8 	%rs25, [%rd81];
	cvt.u16.u8 	%rs26, %rs25;
	add.s64 	%rd82, %rd6, %rd79;
	add.s64 	%rd83, %rd1, %rd82;
	st.global.u8 	[%rd83], %rs26;
	add.s32 	%r52, %r51, %r4;
	cvt.s64.s32 	%rd84, %r52;
	add.s64 	%rd85, %rd5, %rd84;
	add.s64 	%rd86, %rd2, %rd85;
	ld.global.nc.u8 	%rs27, [%rd86];
	cvt.u16.u8 	%rs28, %rs27;
	add.s64 	%rd87, %rd6, %rd84;
	add.s64 	%rd88, %rd1, %rd87;
	st.global.u8 	[%rd88], %rs28;
	add.s32 	%r54, %r52, %r4;
	setp.lt.s32 	%p18, %r54, %r29;
	@%p18 bra 	$L__BB8_19;
$L__BB8_20:
	add.s32 	%r53, %r53, %r2;
	setp.lt.s32 	%p19, %r53, %r31;
	@%p19 bra 	$L__BB8_13;
$L__BB8_21:
	ret;

}
.entry _Z16memcpy2D2_kernelIsEvPT_PKS0_illS1_S3_illi(
	.param .u64 .ptr .align 1 _Z16memcpy2D2_kernelIsEvPT_PKS0_illS1_S3_illi_param_0,
	.param .u64 .ptr .align 1 _Z16memcpy2D2_kernelIsEvPT_PKS0_illS1_S3_illi_param_1,
	.param .u32 _Z16memcpy2D2_kernelIsEvPT_PKS0_illS1_S3_illi_param_2,
	.param .u64 _Z16memcpy2D2_kernelIsEvPT_PKS0_illS1_S3_illi_param_3,
	.param .u64 _Z16memcpy2D2_kernelIsEvPT_PKS0_illS1_S3_illi_param_4,
	.param .u64 .ptr .align 1 _Z16memcpy2D2_kernelIsEvPT_PKS0_illS1_S3_illi_param_5,
	.param .u64 .ptr .align 1 _Z16memcpy2D2_kernelIsEvPT_PKS0_illS1_S3_illi_param_6,
	.param .u32 _Z16memcpy2D2_kernelIsEvPT_PKS0_illS1_S3_illi_param_7,
	.param .u64 _Z16memcpy2D2_kernelIsEvPT_PKS0_illS1_S3_illi_param_8,
	.param .u64 _Z16memcpy2D2_kernelIsEvPT_PKS0_illS1_S3_illi_param_9,
	.param .u32 _Z16memcpy2D2_kernelIsEvPT_PKS0_illS1_S3_illi_param_10
)
{
	.reg .pred 	%p<20>;
	.reg .b16 	%rs<15>;
	.reg .b32 	%r<59>;
	.reg .b64 	%rd<118>;

	ld.param.u64 	%rd13, [_Z16memcpy2D2_kernelIsEvPT_PKS0_illS1_S3_illi_param_0];
	ld.param.u64 	%rd14, [_Z16memcpy2D2_kernelIsEvPT_PKS0_illS1_S3_illi_param_1];
	ld.param.u32 	%r29, [_Z16memcpy2D2_kernelIsEvPT_PKS0_illS1_S3_illi_param_2];
	ld.param.u64 	%rd10, [_Z16memcpy2D2_kernelIsEvPT_PKS0_illS1_S3_illi_param_4];
	ld.param.u64 	%rd15, [_Z16memcpy2D2_kernelIsEvPT_PKS0_illS1_S3_illi_param_5];
	ld.param.u64 	%rd16, [_Z16memcpy2D2_kernelIsEvPT_PKS0_illS1_S3_illi_param_6];
	ld.param.u32 	%r30, [_Z16memcpy2D2_kernelIsEvPT_PKS0_illS1_S3_illi_param_7];
	ld.param.u64 	%rd11, [_Z16memcpy2D2_kernelIsEvPT_PKS0_illS1_S3_illi_param_8];
	ld.param.u64 	%rd12, [_Z16memcpy2D2_kernelIsEvPT_PKS0_illS1_S3_illi_param_9];
	ld.param.u32 	%r31, [_Z16memcpy2D2_kernelIsEvPT_PKS0_illS1_S3_illi_param_10];
	cvta.to.global.u64 	%rd1, %rd13;
	cvta.to.global.u64 	%rd2, %rd14;
	cvta.to.global.u64 	%rd3, %rd15;
	cvta.to.global.u64 	%rd4, %rd16;
	mov.u32 	%r32, %ctaid.y;
	mov.u32 	%r33, %ntid.y;
	mov.u32 	%r34, %tid.y;
	mad.lo.s32 	%r53, %r32, %r33, %r34;
	mov.u32 	%r35, %nctaid.y;
	mul.lo.s32 	%r2, %r35, %r33;
	mov.u32 	%r36, %ctaid.x;
	mov.u32 	%r37, %ntid.x;
	mov.u32 	%r38, %tid.x;
	mad.lo.s32 	%r3, %r36, %r37, %r38;
	mov.u32 	%r39, %nctaid.x;
	mul.lo.s32 	%r4, %r39, %r37;
	mov.u32 	%r40, %ctaid.z;
	setp.eq.s32 	%p1, %r40, 0;
	@%p1 bra 	$L__BB9_11;
	setp.ge.s32 	%p2, %r53, %r31;
	@%p2 bra 	$L__BB9_21;
	add.s32 	%r5, %r3, %r4;
	max.s32 	%r41, %r30, %r5;
	setp.lt.s32 	%p3, %r5, %r30;
	selp.u32 	%r6, 1, 0, %p3;
	add.s32 	%r42, %r5, %r6;
	sub.s32 	%r7, %r41, %r42;
	add.s32 	%r8, %r5, %r4;
	div.u32 	%r43, %r7, %r4;
	add.s32 	%r22, %r43, %r6;
$L__BB9_3:
	setp.ge.s32 	%p4, %r3, %r30;
	@%p4 bra 	$L__BB9_10;
	cvt.s64.s32 	%rd17, %r53;
	mul.lo.s64 	%rd7, %rd12, %rd17;
	mul.lo.s64 	%rd8, %rd11, %rd17;
	and.b32  	%r23, %r22, 3;
	setp.eq.s32 	%p5, %r23, 3;
	mov.u32 	%r57, %r3;
	@%p5 bra 	$L__BB9_8;
	cvt.s64.s32 	%rd18, %r3;
	add.s64 	%rd19, %rd7, %rd18;
	shl.b64 	%rd20, %rd19, 1;
	add.s64 	%rd21, %rd4, %rd20;
	ld.global.nc.u16 	%rs1, [%rd21];
	add.s64 	%rd22, %rd8, %rd18;
	shl.b64 	%rd23, %rd22, 1;
	add.s64 	%rd24, %rd3, %rd23;
	st.global.u16 	[%rd24], %rs1;
	setp.eq.s32 	%p6, %r23, 0;
	mov.u32 	%r57, %r5;
	@%p6 bra 	$L__BB9_8;
	cvt.s64.s32 	%rd25, %r5;
	add.s64 	%rd26, %rd7, %rd25;
	shl.b64 	%rd27, %rd26, 1;
	add.s64 	%rd28, %rd4, %rd27;
	ld.global.nc.u16 	%rs2, [%rd28];
	add.s64 	%rd29, %rd8, %rd25;
	shl.b64 	%rd30, %rd29, 1;
	add.s64 	%rd31, %rd3, %rd30;
	st.global.u16 	[%rd31], %rs2;
	setp.eq.s32 	%p7, %r23, 1;
	mov.u32 	%r57, %r8;
	@%p7 bra 	$L__BB9_8;
	add.s32 	%r57, %r8, %r4;
	cvt.s64.s32 	%rd32, %r8;
	add.s64 	%rd33, %rd7, %rd32;
	shl.b64 	%rd34, %rd33, 1;
	add.s64 	%rd35, %rd4, %rd34;
	ld.global.nc.u16 	%rs3, [%rd35];
	add.s64 	%rd36, %rd8, %rd32;
	shl.b64 	%rd37, %rd36, 1;
	add.s64 	%rd38, %rd3, %rd37;
	st.global.u16 	[%rd38], %rs3;
$L__BB9_8:
	setp.lt.u32 	%p8, %r22, 3;
	@%p8 bra 	$L__BB9_10;
$L__BB9_9:
	cvt.s64.s32 	%rd39, %r57;
	add.s64 	%rd40, %rd7, %rd39;
	shl.b64 	%rd41, %rd40, 1;
	add.s64 	%rd42, %rd4, %rd41;
	ld.global.nc.u16 	%rs4, [%rd42];
	add.s64 	%rd43, %rd8, %rd39;
	shl.b64 	%rd44, %rd43, 1;
	add.s64 	%rd45, %rd3, %rd44;
	st.global.u16 	[%rd45], %rs4;
	add.s32 	%r44, %r57, %r4;
	cvt.s64.s32 	%rd46, %r44;
	add.s64 	%rd47, %rd7, %rd46;
	shl.b64 	%rd48, %rd47, 1;
	add.s64 	%rd49, %rd4, %rd48;
	ld.global.nc.u16 	%rs5, [%rd49];
	add.s64 	%rd50, %rd8, %rd46;
	shl.b64 	%rd51, %rd50, 1;
	add.s64 	%rd52, %rd3, %rd51;
	st.global.u16 	[%rd52], %rs5;
	add.s32 	%r45, %r44, %r4;
	cvt.s64.s32 	%rd53, %r45;
	add.s64 	%rd54, %rd7, %rd53;
	shl.b64 	%rd55, %rd54, 1;
	add.s64 	%rd56, %rd4, %rd55;
	ld.global.nc.u16 	%rs6, [%rd56];
	add.s64 	%rd57, %rd8, %rd53;
	shl.b64 	%rd58, %rd57, 1;
	add.s64 	%rd59, %rd3, %rd58;
	st.global.u16 	[%rd59], %rs6;
	add.s32 	%r46, %r45, %r4;
	cvt.s64.s32 	%rd60, %r46;
	add.s64 	%rd61, %rd7, %rd60;
	shl.b64 	%rd62, %rd61, 1;
	add.s64 	%rd63, %rd4, %rd62;
	ld.global.nc.u16 	%rs7, [%rd63];
	add.s64 	%rd64, %rd8, %rd60;
	shl.b64 	%rd65, %rd64, 1;
	add.s64 	%rd66, %rd3, %rd65;
	st.global.u16 	[%rd66], %rs7;
	add.s32 	%r57, %r46, %r4;
	setp.lt.s32 	%p9, %r57, %r30;
	@%p9 bra 	$L__BB9_9;
$L__BB9_10:
	add.s32 	%r53, %r53, %r2;
	setp.lt.s32 	%p10, %r53, %r31;
	@%p10 bra 	$L__BB9_3;
	bra.uni 	$L__BB9_21;
$L__BB9_11:
	setp.ge.s32 	%p11, %r53, %r31;
	@%p11 bra 	$L__BB9_21;
	add.s32 	%r9, %r3, %r4;
	max.s32 	%r47, %r29, %r9;
	setp.lt.s32 	%p12, %r9, %r29;
	selp.u32 	%r10, 1, 0, %p12;
	add.s32 	%r48, %r9, %r10;
	sub.s32 	%r11, %r47, %r48;
	add.s32 	%r12, %r9, %r4;
	div.u32 	%r49, %r11, %r4;
	add.s32 	%r14, %r49, %r10;
$L__BB9_13:
	setp.ge.s32 	%p13, %r3, %r29;
	@%p13 bra 	$L__BB9_20;
	ld.param.u64 	%rd117, [_Z16memcpy2D2_kernelIsEvPT_PKS0_illS1_S3_illi_param_3];
	cvt.s64.s32 	%rd67, %r53;
	mul.lo.s64 	%rd5, %rd10, %rd67;
	mul.lo.s64 	%rd6, %rd117, %rd67;
	and.b32  	%r15, %r14, 3;
	setp.eq.s32 	%p14, %r15, 3;
	mov.u32 	%r54, %r3;
	@%p14 bra 	$L__BB9_18;
	cvt.s64.s32 	%rd68, %r3;
	add.s64 	%rd69, %rd5, %rd68;
	shl.b64 	%rd70, %rd69, 1;
	add.s64 	%rd71, %rd2, %rd70;
	ld.global.nc.u16 	%rs8, [%rd71];
	add.s64 	%rd72, %rd6, %rd68;
	shl.b64 	%rd73, %rd72, 1;
	add.s64 	%rd74, %rd1, %rd73;
	st.global.u16 	[%rd74], %rs8;
	setp.eq.s32 	%p15, %r15, 0;
	mov.u32 	%r54, %r9;
	@%p15 bra 	$L__BB9_18;
	cvt.s64.s32 	%rd75, %r9;
	add.s64 	%rd76, %rd5, %rd75;
	shl.b64 	%rd77, %rd76, 1;
	add.s64 	%rd78, %rd2, %rd77;
	ld.global.nc.u16 	%rs9, [%rd78];
	add.s64 	%rd79, %rd6, %rd75;
	shl.b64 	%rd80, %rd79, 1;
	add.s64 	%rd81, %rd1, %rd80;
	st.global.u16 	[%rd81], %rs9;
	setp.eq.s32 	%p16, %r15, 1;
	mov.u32 	%r54, %r12;
	@%p16 bra 	$L__BB9_18;
	add.s32 	%r54, %r12, %r4;
	cvt.s64.s32 	%rd82, %r12;
	add.s64 	%rd83, %rd5, %rd82;
	shl.b64 	%rd84, %rd83, 1;
	add.s64 	%rd85, %rd2, %rd84;
	ld.global.nc.u16 	%rs10, [%rd85];
	add.s64 	%rd86, %rd6, %rd82;
	shl.b64 	%rd87, %rd86, 1;
	add.s64 	%rd88, %rd1, %rd87;
	st.global.u16 	[%rd88], %rs10;
$L__BB9_18:
	setp.lt.u32 	%p17, %r14, 3;
	@%p17 bra 	$L__BB9_20;
$L__BB9_19:
	cvt.s64.s32 	%rd89, %r54;
	add.s64 	%rd90, %rd5, %rd89;
	shl.b64 	%rd91, %rd90, 1;
	add.s64 	%rd92, %rd2, %rd91;
	ld.global.nc.u16 	%rs11, [%rd92];
	add.s64 	%rd93, %rd6, %rd89;
	shl.b64 	%rd94, %rd93, 1;
	add.s64 	%rd95, %rd1, %rd94;
	st.global.u16 	[%rd95], %rs11;
	add.s32 	%r50, %r54, %r4;
	cvt.s64.s32 	%rd96, %r50;
	add.s64 	%rd97, %rd5, %rd96;
	shl.b64 	%rd98, %rd97, 1;
	add.s64 	%rd99, %rd2, %rd98;
	ld.global.nc.u16 	%rs12, [%rd99];
	add.s64 	%rd100, %rd6, %rd96;
	shl.b64 	%rd101, %rd100, 1;
	add.s64 	%rd102, %rd1, %rd101;
	st.global.u16 	[%rd102], %rs12;
	add.s32 	%r51, %r50, %r4;
	cvt.s64.s32 	%rd103, %r51;
	add.s64 	%rd104, %rd5, %rd103;
	shl.b64 	%rd105, %rd104, 1;
	add.s64 	%rd106, %rd2, %rd105;
	ld.global.nc.u16 	%rs13, [%rd106];
	add.s64 	%rd107, %rd6, %rd103;
	shl.b64 	%rd108, %rd107, 1;
	add.s64 	%rd109, %rd1, %rd108;
	st.global.u16 	[%rd109], %rs13;
	add.s32 	%r52, %r51, %r4;
	cvt.s64.s32 	%rd110, %r52;
	add.s64 	%rd111, %rd5, %rd110;
	shl.b64 	%rd112, %rd111, 1;
	add.s64 	%rd113, %rd2, %rd112;
	ld.global.nc.u16 	%rs14, [%rd113];
	add.s64 	%rd114, %rd6, %rd110;
	shl.b64 	%rd115, %rd114, 1;
	add.s64 	%rd116, %rd1, %rd115;
	st.global.u16 	[%rd116], %rs14;
	add.s32 	%r54, %r52, %r4;
	setp.lt.s32 	%p18, %r54, %r29;
	@%p18 bra 	$L__BB9_19;
$L__BB9_20:
	add.s32 	%r53, %r53, %r2;
	setp.lt.s32 	%p19, %r53, %r31;
	@%p19 bra 	$L__BB9_13;
$L__BB9_21:
	ret;

}
.entry _Z16memcpy2D2_kernelIfEvPT_PKS0_illS1_S3_illi(
	.param .u64 .ptr .align 1 _Z16memcpy2D2_kernelIfEvPT_PKS0_illS1_S3_illi_param_0,
	.param .u64 .ptr .align 1 _Z16memcpy2D2_kernelIfEvPT_PKS0_illS1_S3_illi_param_1,
	.param .u32 _Z16memcpy2D2_kernelIfEvPT_PKS0_illS1_S3_illi_param_2,
	.param .u64 _Z16memcpy2D2_kernelIfEvPT_PKS0_illS1_S3_illi_param_3,
	.param .u64 _Z16memcpy2D2_kernelIfEvPT_PKS0_illS1_S3_illi_param_4,
	.param .u64 .ptr .align 1 _Z16memcpy2D2_kernelIfEvPT_PKS0_illS1_S3_illi_param_5,
	.param .u64 .ptr .align 1 _Z16memcpy2D2_kernelIfEvPT_PKS0_illS1_S3_illi_param_6,
	.param .u32 _Z16memcpy2D2_kernelIfEvPT_PKS0_illS1_S3_illi_param_7,
	.param .u64 _Z16memcpy2D2_kernelIfEvPT_PKS0_illS1_S3_illi_param_8,
	.param .u64 _Z16memcpy2D2_kernelIfEvPT_PKS0_illS1_S3_illi_param_9,
	.param .u32 _Z16memcpy2D2_kernelIfEvPT_PKS0_illS1_S3_illi_param_10
)
{
	.reg .pred 	%p<20>;
	.reg .b32 	%r<59>;
	.reg .b32 	%f<15>;
	.reg .b64 	%rd<118>;

	ld.param.u64 	%rd13, [_Z16memcpy2D2_kernelIfEvPT_PKS0_illS1_S3_illi_param_0];
	ld.param.u64 	%rd14, [_Z16memcpy2D2_kernelIfEvPT_PKS0_illS1_S3_illi_param_1];
	ld.param.u32 	%r29, [_Z16memcpy2D2_kernelIfEvPT_PKS0_illS1_S3_illi_param_2];
	ld.param.u64 	%rd10, [_Z16memcpy2D2_kernelIfEvPT_PKS0_illS1_S3_illi_param_4];
	ld.param.u64 	%rd15, [_Z16memcpy2D2_kernelIfEvPT_PKS0_illS1_S3_illi_param_5];
	ld.param.u64 	%rd16, [_Z16memcpy2D2_kernelIfEvPT_PKS0_illS1_S3_illi_param_6];
	ld.param.u32 	%r30, [_Z16memcpy2D2_kernelIfEvPT_PKS0_illS1_S3_illi_param_7];
	ld.param.u64 	%rd11, [_Z16memcpy2D2_kernelIfEvPT_PKS0_illS1_S3_illi_param_8];
	ld.param.u64 	%rd12, [_Z16memcpy2D2_kernelIfEvPT_PKS0_illS1_S3_illi_param_9];
	ld.param.u32 	%r31, [_Z16memcpy2D2_kernelIfEvPT_PKS0_illS1_S3_illi_param_10];
	cvta.to.global.u64 	%rd1, %rd13;
	cvta.to.global.u64 	%rd2, %rd14;
	cvta.to.global.u64 	%rd3, %rd15;
	cvta.to.global.u64 	%rd4, %rd16;
	mov.u32 	%r32, %ctaid.y;
	mov.u32 	%r33, %ntid.y;
	mov.u32 	%r34, %tid.y;
	mad.lo.s32 	%r53, %r32, %r33, %r34;
	mov.u32 	%r35, %nctaid.y;
	mul.lo.s32 	%r2, %r35, %r33;
	mov.u32 	%r36, %ctaid.x;
	mov.u32 	%r37, %ntid.x;
	mov.u32 	%r38, %tid.x;
	mad.lo.s32 	%r3, %r36, %r37, %r38;
	mov.u32 	%r39, %nctaid.x;
	mul.lo.s32 	%r4, %r39, %r37;
	mov.u32 	%r40, %ctaid.z;
	setp.eq.s32 	%p1, %r40, 0;
	@%p1 bra 	$L__BB10_11;
	setp.ge.s32 	%p2, %r53, %r31;
	@%p2 bra 	$L__BB10_21;
	add.s32 	%r5, %r3, %r4;
	max.s32 	%r41, %r30, %r5;
	setp.lt.s32 	%p3, %r5, %r30;
	selp.u32 	%r6, 1, 0, %p3;
	add.s32 	%r42, %r5, %r6;
	sub.s32 	%r7, %r41, %r42;
	add.s32 	%r8, %r5, %r4;
	div.u32 	%r43, %r7, %r4;
	add.s32 	%r22, %r43, %r6;
$L__BB10_3:
	setp.ge.s32 	%p4, %r3, %r30;
	@%p4 bra 	$L__BB10_10;
	cvt.s64.s32 	%rd17, %r53;
	mul.lo.s64 	%rd7, %rd12, %rd17;
	mul.lo.s64 	%rd8, %rd11, %rd17;
	and.b32  	%r23, %r22, 3;
	setp.eq.s32 	%p5, %r23, 3;
	mov.u32 	%r57, %r3;
	@%p5 bra 	$L__BB10_8;
	cvt.s64.s32 	%rd18, %r3;
	add.s64 	%rd19, %rd7, %rd18;
	shl.b64 	%rd20, %rd19, 2;
	add.s64 	%rd21, %rd4, %rd20;
	ld.global.nc.f32 	%f1, [%rd21];
	add.s64 	%rd22, %rd8, %rd18;
	shl.b64 	%rd23, %rd22, 2;
	add.s64 	%rd24, %rd3, %rd23;
	st.global.f32 	[%rd24], %f1;
	setp.eq.s32 	%p6, %r23, 0;
	mov.u32 	%r57, %r5;
	@%p6 bra 	$L__BB10_8;
	cvt.s64.s32 	%rd25, %r5;
	add.s64 	%rd26, %rd7, %rd25;
	shl.b64 	%rd27, %rd26, 2;
	add.s64 	%rd28, %rd4, %rd27;
	ld.global.nc.f32 	%f2, [%rd28];
	add.s64 	%rd29, %rd8, %rd25;
	shl.b64 	%rd30, %rd29, 2;
	add.s64 	%rd31, %rd3, %rd30;
	st.global.f32 	[%rd31], %f2;
	setp.eq.s32 	%p7, %r23, 1;
	mov.u32 	%r57, %r8;
	@%p7 bra 	$L__BB10_8;
	add.s32 	%r57, %r8, %r4;
	cvt.s64.s32 	%rd32, %r8;
	add.s64 	%rd33, %rd7, %rd32;
	shl.b64 	%rd34, %rd33, 2;
	add.s64 	%rd35, %rd4, %rd34;
	ld.global.nc.f32 	%f3, [%rd35];
	add.s64 	%rd36, %rd8, %rd32;
	shl.b64 	%rd37, %rd36, 2;
	add.s64 	%rd38, %rd3, %rd37;
	st.global.f32 	[%rd38], %f3;
$L__BB10_8:
	setp.lt.u32 	%p8, %r22, 3;
	@%p8 bra 	$L__BB10_10;
$L__BB10_9:
	cvt.s64.s32 	%rd39, %r57;
	add.s64 	%rd40, %rd7, %rd39;
	shl.b64 	%rd41, %rd40, 2;
	add.s64 	%rd42, %rd4, %rd41;
	ld.global.nc.f32 	%f4, [%rd42];
	add.s64 	%rd43, %rd8, %rd39;
	shl.b64 	%rd44, %rd43, 2;
	add.s64 	%rd45, %rd3, %rd44;
	st.global.f32 	[%rd45], %f4;
	add.s32 	%r44, %r57, %r4;
	cvt.s64.s32 	%rd46, %r44;
	add.s64 	%rd47, %rd7, %rd46;
	shl.b64 	%rd48, %rd47, 2;
	add.s64 	%rd49, %rd4, %rd48;
	ld.global.nc.f32 	%f5, [%rd49];
	add.s64 	%rd50, %rd8, %rd46;
	shl.b64 	%rd51, %rd50, 2;
	add.s64 	%rd52, %rd3, %rd51;
	st.global.f32 	[%rd52], %f5;
	add.s32 	%r45, %r44, %r4;
	cvt.s64.s32 	%rd53, %r45;
	add.s64 	%rd54, %rd7, %rd53;
	shl.b64 	%rd55, %rd54, 2;
	add.s64 	%rd56, %rd4, %rd55;
	ld.global.nc.f32 	%f6, [%rd56];
	add.s64 	%rd57, %rd8, %rd53;
	shl.b64 	%rd58, %rd57, 2;
	add.s64 	%rd59, %rd3, %rd58;
	st.global.f32 	[%rd59], %f6;
	add.s32 	%r46, %r45, %r4;
	cvt.s64.s32 	%rd60, %r46;
	add.s64 	%rd61, %rd7, %rd60;
	shl.b64 	%rd62, %rd61, 2;
	add.s64 	%rd63, %rd4, %rd62;
	ld.global.nc.f32 	%f7, [%rd63];
	add.s64 	%rd64, %rd8, %rd60;
	shl.b64 	%rd65, %rd64, 2;
	add.s64 	%rd66, %rd3, %rd65;
	st.global.f32 	[%rd66], %f7;
	add.s32 	%r57, %r46, %r4;
	setp.lt.s32 	%p9, %r57, %r30;
	@%p9 bra 	$L__BB10_9;
$L__BB10_10:
	add.s32 	%r53, %r53, %r2;
	setp.lt.s32 	%p10, %r53, %r31;
	@%p10 bra 	$L__BB10_3;
	bra.uni 	$L__BB10_21;
$L__BB10_11:
	setp.ge.s32 	%p11, %r53, %r31;
	@%p11 bra 	$L__BB10_21;
	add.s32 	%r9, %r3, %r4;
	max.s32 	%r47, %r29, %r9;
	setp.lt.s32 	%p12, %r9, %r29;
	selp.u32 	%r10, 1, 0, %p12;
	add.s32 	%r48, %r9, %r10;
	sub.s32 	%r11, %r47, %r48;
	add.s32 	%r12, %r9, %r4;
	div.u32 	%r49, %r11, %r4;
	add.s32 	%r14, %r49, %r10;
$L__BB10_13:
	setp.ge.s32 	%p13, %r3, %r29;
	@%p13 bra 	$L__BB10_20;
	ld.param.u64 	%rd117, [_Z16memcpy2D2_kernelIfEvPT_PKS0_illS1_S3_illi_param_3];
	cvt.s64.s32 	%rd67, %r53;
	mul.lo.s64 	%rd5, %rd10, %rd67;
	mul.lo.s64 	%rd6, %rd117, %rd67;
	and.b32  	%r15, %r14, 3;
	setp.eq.s32 	%p14, %r15, 3;
	mov.u32 	%r54, %r3;
	@%p14 bra 	$L__BB10_18;
	cvt.s64.s32 	%rd68, %r3;
	add.s64 	%rd69, %rd5, %rd68;
	shl.b64 	%rd70, %rd69, 2;
	add.s64 	%rd71, %rd2, %rd70;
	ld.global.nc.f32 	%f8, [%rd71];
	add.s64 	%rd72, %rd6, %rd68;
	shl.b64 	%rd73, %rd72, 2;
	add.s64 	%rd74, %rd1, %rd73;
	st.global.f32 	[%rd74], %f8;
	setp.eq.s32 	%p15, %r15, 0;
	mov.u32 	%r54, %r9;
	@%p15 bra 	$L__BB10_18;
	cvt.s64.s32 	%rd75, %r9;
	add.s64 	%rd76, %rd5, %rd75;
	shl.b64 	%rd77, %rd76, 2;
	add.s64 	%rd78, %rd2, %rd77;
	ld.global.nc.f32 	%f9, [%rd78];
	add.s64 	%rd79, %rd6, %rd75;
	shl.b64 	%rd80, %rd79, 2;
	add.s64 	%rd81, %rd1, %rd80;
	st.global.f32 	[%rd81], %f9;
	setp.eq.s32 	%p16, %r15, 1;
	mov.u32 	%r54, %r12;
	@%p16 bra 	$L__BB10_18;
	add.s32 	%r54, %r12, %r4;
	cvt.s64.s32 	%rd82, %r12;
	add.s64 	%rd83, %rd5, %rd82;
	shl.b64 	%rd84, %rd83, 2;
	add.s64 	%rd85, %rd2, %rd84;
	ld.global.nc.f32 	%f10, [%rd85];
	add.s64 	%rd86, %rd6, %rd82;
	shl.b64 	%rd87, %rd86, 2;
	add.s64 	%rd88, %rd1, %rd87;
	st.global.f32 	[%rd88], %f10;
$L__BB10_18:
	setp.lt.u32 	%p17, %r14, 3;
	@%p17 bra 	$L__BB10_20;
$L__BB10_19:
	cvt.s64.s32 	%rd89, %r54;
	add.s64 	%rd90, %rd5, %rd89;
	shl.b64 	%rd91, %rd90, 2;
	add.s64 	%rd92, %rd2, %rd91;
	ld.global.nc.f32 	%f11, [%rd92];
	add.s64 	%rd93, %rd6, %rd89;
	shl.b64 	%rd94, %rd93, 2;
	add.s64 	%rd95, %rd1, %rd94;
	st.global.f32 	[%rd95], %f11;
	add.s32 	%r50, %r54, %r4;
	cvt.s64.s32 	%rd96, %r50;
	add.s64 	%rd97, %rd5, %rd96;
	shl.b64 	%rd98, %rd97, 2;
	add.s64 	%rd99, %rd2, %rd98;
	ld.global.nc.f32 	%f12, [%rd99];
	add.s64 	%rd100, %rd6, %rd96;
	shl.b64 	%rd101, %rd100, 2;
	add.s64 	%rd102, %rd1, %rd101;
	st.global.f32 	[%rd102], %f12;
	add.s32 	%r51, %r50, %r4;
	cvt.s64.s32 	%rd103, %r51;
	add.s64 	%rd104, %rd5, %rd103;
	shl.b64 	%rd105, %rd104, 2;
	add.s64 	%rd106, %rd2, %rd105;
	ld.global.nc.f32 	%f13, [%rd106];
	add.s64 	%rd107, %rd6, %rd103;
	shl.b64 	%rd108, %rd107, 2;
	add.s64 	%rd109, %rd1, %rd108;
	st.global.f32 	[%rd109], %f13;
	add.s32 	%r52, %r51, %r4;
	cvt.s64.s32 	%rd110, %r52;
	add.s64 	%rd111, %rd5, %rd110;
	shl.b64 	%rd112, %rd111, 2;
	add.s64 	%rd113, %rd2, %rd112;
	ld.global.nc.f32 	%f14, [%rd113];
	add.s64 	%rd114, %rd6, %rd110;
	shl.b64 	%rd115, %rd114, 2;
	add.s64 	%rd116, %rd1, %rd115;
	st.global.f32 	[%rd116], %f14;
	add.s32 	%r54, %r52, %r4;
	setp.lt.s32 	%p18, %r54, %r29;
	@%p18 bra 	$L__BB10_19;
$L__BB10_20:
	add.s32 	%r53, %r53, %r2;
	setp.lt.s32 	%p19, %r53, %r31;
	@%p19 bra 	$L__BB10_13;
$L__BB10_21:
	ret;

}
.entry _Z16memcpy2D2_kernelIdEvPT_PKS0_illS1_S3_illi(
	.param .u64 .ptr .align 1 _Z16memcpy2D2_kernelIdEvPT_PKS0_illS1_S3_illi_param_0,
	.param .u64 .ptr .align 1 _Z16memcpy2D2_kernelIdEvPT_PKS0_illS1_S3_illi_param_1,
	.param .u32 _Z16memcpy2D2_kernelIdEvPT_PKS0_illS1_S3_illi_param_2,
	.param .u64 _Z16memcpy2D2_kernelIdEvPT_PKS0_illS1_S3_illi_param_3,
	.param .u64 _Z16memcpy2D2_kernelIdEvPT_PKS0_illS1_S3_illi_param_4,
	.param .u64 .ptr .align 1 _Z16memcpy2D2_kernelIdEvPT_PKS0_illS1_S3_illi_param_5,
	.param .u64 .ptr .align 1 _Z16memcpy2D2_kernelIdEvPT_PKS0_illS1_S3_illi_param_6,
	.param .u32 _Z16memcpy2D2_kernelIdEvPT_PKS0_illS1_S3_illi_param_7,
	.param .u64 _Z16memcpy2D2_kernelIdEvPT_PKS0_illS1_S3_illi_param_8,
	.param .u64 _Z16memcpy2D2_kernelIdEvPT_PKS0_illS1_S3_illi_param_9,
	.param .u32 _Z16memcpy2D2_kernelIdEvPT_PKS0_illS1_S3_illi_param_10
)
{
	.reg .pred 	%p<20>;
	.reg .b32 	%r<59>;
	.reg .b64 	%rd<118>;
	.reg .b64 	%fd<15>;

	ld.param.u64 	%rd13, [_Z16memcpy2D2_kernelIdEvPT_PKS0_illS1_S3_illi_param_0];
	ld.param.u64 	%rd14, [_Z16memcpy2D2_kernelIdEvPT_PKS0_illS1_S3_illi_param_1];
	ld.param.u32 	%r29, [_Z16memcpy2D2_kernelIdEvPT_PKS0_illS1_S3_illi_param_2];
	ld.param.u64 	%rd10, [_Z16memcpy2D2_kernelIdEvPT_PKS0_illS1_S3_illi_param_4];
	ld.param.u64 	%rd15, [_Z16memcpy2D2_kernelIdEvPT_PKS0_illS1_S3_illi_param_5];
	ld.param.u64 	%rd16, [_Z16memcpy2D2_kernelIdEvPT_PKS0_illS1_S3_illi_param_6];
	ld.param.u32 	%r30, [_Z16memcpy2D2_kernelIdEvPT_PKS0_illS1_S3_illi_param_7];
	ld.param.u64 	%rd11, [_Z16memcpy2D2_kernelIdEvPT_PKS0_illS1_S3_illi_param_8];
	ld.param.u64 	%rd12, [_Z16memcpy2D2_kernelIdEvPT_PKS0_illS1_S3_illi_param_9];
	ld.param.u32 	%r31, [_Z16memcpy2D2_kernelIdEvPT_PKS0_illS1_S3_illi_param_10];
	cvta.to.global.u64 	%rd1, %rd13;
	cvta.to.global.u64 	%rd2, %rd14;
	cvta.to.global.u64 	%rd3, %rd15;
	cvta.to.global.u64 	%rd4, %rd16;
	mov.u32 	%r32, %ctaid.y;
	mov.u32 	%r33, %ntid.y;
	mov.u32 	%r34, %tid.y;
	mad.lo.s32 	%r53, %r32, %r33, %r34;
	mov.u32 	%r35, %nctaid.y;
	mul.lo.s32 	%r2, %r35, %r33;
	mov.u32 	%r36, %ctaid.x;
	mov.u32 	%r37, %ntid.x;
	mov.u32 	%r38, %tid.x;
	mad.lo.s32 	%r3, %r36, %r37, %r38;
	mov.u32 	%r39, %nctaid.x;
	mul.lo.s32 	%r4, %r39, %r37;
	mov.u32 	%r40, %ctaid.z;
	setp.eq.s32 	%p1, %r40, 0;
	@%p1 bra 	$L__BB11_11;
	setp.ge.s32 	%p2, %r53, %r31;
	@%p2 bra 	$L__BB11_21;
	add.s32 	%r5, %r3, %r4;
	max.s32 	%r41, %r30, %r5;
	setp.lt.s32 	%p3, %r5, %r30;
	selp.u32 	%r6, 1, 0, %p3;
	add.s32 	%r42, %r5, %r6;
	sub.s32 	%r7, %r41, %r42;
	add.s32 	%r8, %r5, %r4;
	div.u32 	%r43, %r7, %r4;
	add.s32 	%r22, %r43, %r6;
$L__BB11_3:
	setp.ge.s32 	%p4, %r3, %r30;
	@%p4 bra 	$L__BB11_10;
	cvt.s64.s32 	%rd17, %r53;
	mul.lo.s64 	%rd7, %rd12, %rd17;
	mul.lo.s64 	%rd8, %rd11, %rd17;
	and.b32  	%r23, %r22, 3;
	setp.eq.s32 	%p5, %r23, 3;
	mov.u32 	%r57, %r3;
	@%p5 bra 	$L__BB11_8;
	cvt.s64.s32 	%rd18, %r3;
	add.s64 	%rd19, %rd7, %rd18;
	shl.b64 	%rd20, %rd19, 3;
	add.s64 	%rd21, %rd4, %rd20;
	ld.global.nc.f64 	%fd1, [%rd21];
	add.s64 	%rd22, %rd8, %rd18;
	shl.b64 	%rd23, %rd22, 3;
	add.s64 	%rd24, %rd3, %rd23;
	st.global.f64 	[%rd24], %fd1;
	setp.eq.s32 	%p6, %r23, 0;
	mov.u32 	%r57, %r5;
	@%p6 bra 	$L__BB11_8;
	cvt.s64.s32 	%rd25, %r5;
	add.s64 	%rd26, %rd7, %rd25;
	shl.b64 	%rd27, %rd26, 3;
	add.s64 	%rd28, %rd4, %rd27;
	ld.global.nc.f64 	%fd2, [%rd28];
	add.s64 	%rd29, %rd8, %rd25;
	shl.b64 	%rd30, %rd29, 3;
	add.s64 	%rd31, %rd3, %rd30;
	st.global.f64 	[%rd31], %fd2;
	setp.eq.s32 	%p7, %r23, 1;
	mov.u32 	%r57, %r8;
	@%p7 bra 	$L__BB11_8;
	add.s32 	%r57, %r8, %r4;
	cvt.s64.s32 	%rd32, %r8;
	add.s64 	%rd33, %rd7, %rd32;
	shl.b64 	%rd34, %rd33, 3;
	add.s64 	%rd35, %rd4, %rd34;
	ld.global.nc.f64 	%fd3, [%rd35];
	add.s64 	%rd36, %rd8, %rd32;
	shl.b64 	%rd37, %rd36, 3;
	add.s64 	%rd38, %rd3, %rd37;
	st.global.f64 	[%rd38], %fd3;
$L__BB11_8:
	setp.lt.u32 	%p8, %r22, 3;
	@%p8 bra 	$L__BB11_10;
$L__BB11_9:
	cvt.s64.s32 	%rd39, %r57;
	add.s64 	%rd40, %rd7, %rd39;
	shl.b64 	%rd41, %rd40, 3;
	add.s64 	%rd42, %rd4, %rd41;
	ld.global.nc.f64 	%fd4, [%rd42];
	add.s64 	%rd43, %rd8, %rd39;
	shl.b64 	%rd44, %rd43, 3;
	add.s64 	%rd45, %rd3, %rd44;
	st.global.f64 	[%rd45], %fd4;
	add.s32 	%r44, %r57, %r4;
	cvt.s64.s32 	%rd46, %r44;
	add.s64 	%rd47, %rd7, %rd46;
	shl.b64 	%rd48, %rd47, 3;
	add.s64 	%rd49, %rd4, %rd48;
	ld.global.nc.f64 	%fd5, [%rd49];
	add.s64 	%rd50, %rd8, %rd46;
	shl.b64 	%rd51, %rd50, 3;
	add.s64 	%rd52, %rd3, %rd51;
	st.global.f64 	[%rd52], %fd5;
	add.s32 	%r45, %r44, %r4;
	cvt.s64.s32 	%rd53, %r45;
	add.s64 	%rd54, %rd7, %rd53;
	shl.b64 	%rd55, %rd54, 3;
	add.s64 	%rd56, %rd4, %rd55;
	ld.global.nc.f64 	%fd6, [%rd56];
	add.s64 	%rd57, %rd8, %rd53;
	shl.b64 	%rd58, %rd57, 3;
	add.s64 	%rd59, %rd3, %rd58;
	st.global.f64 	[%rd59], %fd6;
	add.s32 	%r46, %r45, %r4;
	cvt.s64.s32 	%rd60, %r46;
	add.s64 	%rd61, %rd7, %rd60;
	shl.b64 	%rd62, %rd61, 3;
	add.s64 	%rd63, %rd4, %rd62;
	ld.global.nc.f64 	%fd7, [%rd63];
	add.s64 	%rd64, %rd8, %rd60;
	shl.b64 	%rd65, %rd64, 3;
	add.s64 	%rd66, %rd3, %rd65;
	st.global.f64 	[%rd66], %fd7;
	add.s32 	%r57, %r46, %r4;
	setp.lt.s32 	%p9, %r57, %r30;
	@%p9 bra 	$L__BB11_9;
$L__BB11_10:
	add.s32 	%r53, %r53, %r2;
	setp.lt.s32 	%p10, %r53, %r31;
	@%p10 bra 	$L__BB11_3;
	bra.uni 	$L__BB11_21;
$L__BB11_11:
	setp.ge.s32 	%p11, %r53, %r31;
	@%p11 bra 	$L__BB11_21;
	add.s32 	%r9, %r3, %r4;
	max.s32 	%r47, %r29, %r9;
	setp.lt.s32 	%p12, %r9, %r29;
	selp.u32 	%r10, 1, 0, %p12;
	add.s32 	%r48, %r9, %r10;
	sub.s32 	%r11, %r47, %r48;
	add.s32 	%r12, %r9, %r4;
	div.u32 	%r49, %r11, %r4;
	add.s32 	%r14, %r49, %r10;
$L__BB11_13:
	setp.ge.s32 	%p13, %r3, %r29;
	@%p13 bra 	$L__BB11_20;
	ld.param.u64 	%rd117, [_Z16memcpy2D2_kernelIdEvPT_PKS0_illS1_S3_illi_param_3];
	cvt.s64.s32 	%rd67, %r53;
	mul.lo.s64 	%rd5, %rd10, %rd67;
	mul.lo.s64 	%rd6, %rd117, %rd67;
	and.b32  	%r15, %r14, 3;
	setp.eq.s32 	%p14, %r15, 3;
	mov.u32 	%r54, %r3;
	@%p14 bra 	$L__BB11_18;
	cvt.s64.s32 	%rd68, %r3;
	add.s64 	%rd69, %rd5, %rd68;
	shl.b64 	%rd70, %rd69, 3;
	add.s64 	%rd71, %rd2, %rd70;
	ld.global.nc.f64 	%fd8, [%rd71];
	add.s64 	%rd72, %rd6, %rd68;
	shl.b64 	%rd73, %rd72, 3;
	add.s64 	%rd74, %rd1, %rd73;
	st.global.f64 	[%rd74], %fd8;
	setp.eq.s32 	%p15, %r15, 0;
	mov.u32 	%r54, %r9;
	@%p15 bra 	$L__BB11_18;
	cvt.s64.s32 	%rd75, %r9;
	add.s64 	%rd76, %rd5, %rd75;
	shl.b64 	%rd77, %rd76, 3;
	add.s64 	%rd78, %rd2, %rd77;
	ld.global.nc.f64 	%fd9, [%rd78];
	add.s64 	%rd79, %rd6, %rd75;
	shl.b64 	%rd80, %rd79, 3;
	add.s64 	%rd81, %rd1, %rd80;
	st.global.f64 	[%rd81], %fd9;
	setp.eq.s32 	%p16, %r15, 1;
	mov.u32 	%r54, %r12;
	@%p16 bra 	$L__BB11_18;
	add.s32 	%r54, %r12, %r4;
	cvt.s64.s32 	%rd82, %r12;
	add.s64 	%rd83, %rd5, %rd82;
	shl.b64 	%rd84, %rd83, 3;
	add.s64 	%rd85, %rd2, %rd84;
	ld.global.nc.f64 	%fd10, [%rd85];
	add.s64 	%rd86, %rd6, %rd82;
	shl.b64 	%rd87, %rd86, 3;
	add.s64 	%rd88, %rd1, %rd87;
	st.global.f64 	[%rd88], %fd10;
$L__BB11_18:
	setp.lt.u32 	%p17, %r14, 3;
	@%p17 bra 	$L__BB11_20;
$L__BB11_19:
	cvt.s64.s32 	%rd89, %r54;
	add.s64 	%rd90, %rd5, %rd89;
	shl.b64 	%rd91, %rd90, 3;
	add.s64 	%rd92, %rd2, %rd91;
	ld.global.nc.f64 	%fd11, [%rd92];
	add.s64 	%rd93, %rd6, %rd89;
	shl.b64 	%rd94, %rd93, 3;
	add.s64 	%rd95, %rd1, %rd94;
	st.global.f64 	[%rd95], %fd11;
	add.s32 	%r50, %r54, %r4;
	cvt.s64.s32 	%rd96, %r50;
	add.s64 	%rd97, %rd5, %rd96;
	shl.b64 	%rd98, %rd97, 3;
	add.s64 	%rd99, %rd2, %rd98;
	ld.global.nc.f64 	%fd12, [%rd99];
	add.s64 	%rd100, %rd6, %rd96;
	shl.b64 	%rd101, %rd100, 3;
	add.s64 	%rd102, %rd1, %rd101;
	st.global.f64 	[%rd102], %fd12;
	add.s32 	%r51, %r50, %r4;
	cvt.s64.s32 	%rd103, %r51;
	add.s64 	%rd104, %rd5, %rd103;
	shl.b64 	%rd105, %rd104, 3;
	add.s64 	%rd106, %rd2, %rd105;
	ld.global.nc.f64 	%fd13, [%rd106];
	add.s64 	%rd107, %rd6, %rd103;
	shl.b64 	%rd108, %rd107, 3;
	add.s64 	%rd109, %rd1, %rd108;
	st.global.f64 	[%rd109], %fd13;
	add.s32 	%r52, %r51, %r4;
	cvt.s64.s32 	%rd110, %r52;
	add.s64 	%rd111, %rd5, %rd110;
	shl.b64 	%rd112, %rd111, 3;
	add.s64 	%rd113, %rd2, %rd112;
	ld.global.nc.f64 	%fd14, [%rd113];
	add.s64 	%rd114, %rd6, %rd110;
	shl.b64 	%rd115, %rd114, 3;
	add.s64 	%rd116, %rd1, %rd115;
	st.global.f64 	[%rd116], %fd14;
	add.s32 	%r54, %r52, %r4;
	setp.lt.s32 	%p18, %r54, %r29;
	@%p18 bra 	$L__BB11_19;
$L__BB11_20:
	add.s32 	%r53, %r53, %r2;
	setp.lt.s32 	%p19, %r53, %r31;
	@%p19 bra 	$L__BB11_13;
$L__BB11_21:
	ret;

}


// ===== COMPILED SASS (sm_100) =====

	.target	sm_100

	.elftype	@"ET_EXEC"


//--------------------- .note.nv.tkinfo           --------------------------
	.section	.note.nv.tkinfo,"",@"SHT_NOTE"
	.sectionflags	@"SHF_NOTE_NV_TKINFO"
	.tkinfo
        /*0018*/ 	.word	0x00000002
        /*0030*/ 	.string	""
        /*0030*/ 	.string	"ptxas"
        /*0030*/ 	.string	"Cuda compilation tools, release 13.0, V13.0.88"
        /*0030*/ 	.string	"Build cuda_13.0.r13.0/compiler.36424714_0"
        /*0030*/ 	.string	"-arch sm_100 -m 64 "



//--------------------- .note.nv.cuinfo           --------------------------
	.section	.note.nv.cuinfo,"",@"SHT_NOTE"
	.sectionflags	@"SHF_NOTE_NV_CUINFO"
        /*0018*/ 	.short	0x0002
        /*001a*/ 	.short	0x0064
        /*001c*/ 	.short	0x0082
	.zero		2


//--------------------- .nv.info                  --------------------------
	.section	.nv.info,"",@"SHT_CUDA_INFO"
	.align	4


	//----- nvinfo : EIATTR_REGCOUNT
	.align		4
        /*0000*/ 	.byte	0x04, 0x2f
        /*0002*/ 	.short	(.L_1 - .L_0)
	.align		4
.L_0:
        /*0004*/ 	.word	index@(_Z27_XMP_gpu_pack_vector_kernelIcEvPT_PKS0_iil)
        /*0008*/ 	.word	0x00000020


	//----- nvinfo : EIATTR_FRAME_SIZE
	.align		4
.L_1:
        /*000c*/ 	.byte	0x04, 0x11
        /*000e*/ 	.short	(.L_3 - .L_2)
	.align		4
.L_2:
        /*0010*/ 	.word	index@(_Z27_XMP_gpu_pack_vector_kernelIcEvPT_PKS0_iil)
        /*0014*/ 	.word	0x00000000


	//----- nvinfo : EIATTR_REGCOUNT
	.align		4
.L_3:
        /*0018*/ 	.byte	0x04, 0x2f
        /*001a*/ 	.short	(.L_5 - .L_4)
	.align		4
.L_4:
        /*001c*/ 	.word	index@(_Z27_XMP_gpu_pack_vector_kernelIsEvPT_PKS0_iil)
        /*0020*/ 	.word	0x00000020


	//----- nvinfo : EIATTR_FRAME_SIZE
	.align		4
.L_5:
        /*0024*/ 	.byte	0x04, 0x11
        /*0026*/ 	.short	(.L_7 - .L_6)
	.align		4
.L_6:
        /*0028*/ 	.word	index@(_Z27_XMP_gpu_pack_vector_kernelIsEvPT_PKS0_iil)
        /*002c*/ 	.word	0x00000000


	//----- nvinfo : EIATTR_REGCOUNT
	.align		4
.L_7:
        /*0030*/ 	.byte	0x04, 0x2f
        /*0032*/ 	.short	(.L_9 - .L_8)
	.align		4
.L_8:
        /*0034*/ 	.word	index@(_Z27_XMP_gpu_pack_vector_kernelIiEvPT_PKS0_iil)
        /*0038*/ 	.word	0x00000020


	//----- nvinfo : EIATTR_FRAME_SIZE
	.align		4
.L_9:
        /*003c*/ 	.byte	0x04, 0x11
        /*003e*/ 	.short	(.L_11 - .L_10)
	.align		4
.L_10:
        /*0040*/ 	.word	index@(_Z27_XMP_gpu_pack_vector_kernelIiEvPT_PKS0_iil)
        /*0044*/ 	.word	0x00000000


	//----- nvinfo : EIATTR_REGCOUNT
	.align		4
.L_11:
        /*0048*/ 	.byte	0x04, 0x2f
        /*004a*/ 	.short	(.L_13 - .L_12)
	.align		4
.L_12:
        /*004c*/ 	.word	index@(_Z27_XMP_gpu_pack_vector_kernelIxEvPT_PKS0_iil)
        /*0050*/ 	.word	0x00000020


	//----- nvinfo : EIATTR_FRAME_SIZE
	.align		4
.L_13:
        /*0054*/ 	.byte	0x04, 0x11
        /*0056*/ 	.short	(.L_15 - .L_14)
	.align		4
.L_14:
        /*0058*/ 	.word	index@(_Z27_XMP_gpu_pack_vector_kernelIxEvPT_PKS0_iil)
        /*005c*/ 	.word	0x00000000


	//----- nvinfo : EIATTR_REGCOUNT
	.align		4
.L_15:
        /*0060*/ 	.byte	0x04, 0x2f
        /*0062*/ 	.short	(.L_17 - .L_16)
	.align		4
.L_16:
        /*0064*/ 	.word	index@(_Z29_XMP_gpu_unpack_vector_kernelIcEvPT_PKS0_iil)
        /*0068*/ 	.word	0x00000020


	//----- nvinfo : EIATTR_FRAME_SIZE
	.align		4
.L_17:
        /*006c*/ 	.byte	0x04, 0x11
        /*006e*/ 	.short	(.L_19 - .L_18)
	.align		4
.L_18:
        /*0070*/ 	.word	index@(_Z29_XMP_gpu_unpack_vector_kernelIcEvPT_PKS0_iil)
        /*0074*/ 	.word	0x00000000


	//----- nvinfo : EIATTR_REGCOUNT
	.align		4
.L_19:
        /*0078*/ 	.byte	0x04, 0x2f
        /*007a*/ 	.short	(.L_21 - .L_20)
	.align		4
.L_20:
        /*007c*/ 	.word	index@(_Z29_XMP_gpu_unpack_vector_kernelIsEvPT_PKS0_iil)
        /*0080*/ 	.word	0x00000020


	//----- nvinfo : EIATTR_FRAME_SIZE
	.align		4
.L_21:
        /*0084*/ 	.byte	0x04, 0x11
        /*0086*/ 	.short	(.L_23 - .L_22)
	.align		4
.L_22:
        /*0088*/ 	.word	index@(_Z29_XMP_gpu_unpack_vector_kernelIsEvPT_PKS0_iil)
        /*008c*/ 	.word	0x00000000


	//----- nvinfo : EIATTR_REGCOUNT
	.align		4
.L_23:
        /*0090*/ 	.byte	0x04, 0x2f
        /*0092*/ 	.short	(.L_25 - .L_24)
	.align		4
.L_24:
        /*0094*/ 	.word	index@(_Z29_XMP_gpu_unpack_vector_kernelIiEvPT_PKS0_iil)
        /*0098*/ 	.word	0x00000020


	//----- nvinfo : EIATTR_FRAME_SIZE
	.align		4
.L_25:
        /*009c*/ 	.byte	0x04, 0x11
        /*009e*/ 	.short	(.L_27 - .L_26)
	.align		4
.L_26:
        /*00a0*/ 	.word	index@(_Z29_XMP_gpu_unpack_vector_kernelIiEvPT_PKS0_iil)
        /*00a4*/ 	.word	0x00000000


	//----- nvinfo : EIATTR_REGCOUNT
	.align		4
.L_27:
        /*00a8*/ 	.byte	0x04, 0x2f
        /*00aa*/ 	.short	(.L_29 - .L_28)
	.align		4
.L_28:
        /*00ac*/ 	.word	index@(_Z29_XMP_gpu_unpack_vector_kernelIxEvPT_PKS0_iil)
        /*00b0*/ 	.word	0x00000020


	//----- nvinfo : EIATTR_FRAME_SIZE
	.align		4
.L_29:
        /*00b4*/ 	.byte	0x04, 0x11
        /*00b6*/ 	.short	(.L_31 - .L_30)
	.align		4
.L_30:
        /*00b8*/ 	.word	index@(_Z29_XMP_gpu_unpack_vector_kernelIxEvPT_PKS0_iil)
        /*00bc*/ 	.word	0x00000000


	//----- nvinfo : EIATTR_REGCOUNT
	.align		4
.L_31:
        /*00c0*/ 	.byte	0x04, 0x2f
        /*00c2*/ 	.short	(.L_33 - .L_32)
	.align		4
.L_32:
        /*00c4*/ 	.word	index@(_Z16memcpy2D2_kernelIcEvPT_PKS0_illS1_S3_illi)
        /*00c8*/ 	.word	0x00000020


	//----- nvinfo : EIATTR_FRAME_SIZE
	.align		4
.L_33:
        /*00cc*/ 	.byte	0x04, 0x11
        /*00ce*/ 	.short	(.L_35 - .L_34)
	.align		4
.L_34:
        /*00d0*/ 	.word	index@(_Z16memcpy2D2_kernelIcEvPT_PKS0_illS1_S3_illi)
        /*00d4*/ 	.word	0x00000000


	//----- nvinfo : EIATTR_REGCOUNT
	.align		4
.L_35:
        /*00d8*/ 	.byte	0x04, 0x2f
        /*00da*/ 	.short	(.L_37 - .L_36)
	.align		4
.L_36:
        /*00dc*/ 	.word	index@(_Z16memcpy2D2_kernelIsEvPT_PKS0_illS1_S3_illi)
        /*00e0*/ 	.word	0x00000022


	//----- nvinfo : EIATTR_FRAME_SIZE
	.align		4
.L_37:
        /*00e4*/ 	.byte	0x04, 0x11
        /*00e6*/ 	.short	(.L_39 - .L_38)
	.align		4
.L_38:
        /*00e8*/ 	.word	index@(_Z16memcpy2D2_kernelIsEvPT_PKS0_illS1_S3_illi)
        /*00ec*/ 	.word	0x00000000


	//----- nvinfo : EIATTR_REGCOUNT
	.align		4
.L_39:
        /*00f0*/ 	.byte	0x04, 0x2f
        /*00f2*/ 	.short	(.L_41 - .L_40)
	.align		4
.L_40:
        /*00f4*/ 	.word	index@(_Z16memcpy2D2_kernelIfEvPT_PKS0_illS1_S3_illi)
        /*00f8*/ 	.word	0x00000022


	//----- nvinfo : EIATTR_FRAME_SIZE
	.align		4
.L_41:
        /*00fc*/ 	.byte	0x04, 0x11
        /*00fe*/ 	.short	(.L_43 - .L_42)
	.align		4
.L_42:
        /*0100*/ 	.word	index@(_Z16memcpy2D2_kernelIfEvPT_PKS0_illS1_S3_illi)
        /*0104*/ 	.word	0x00000000


	//----- nvinfo : EIATTR_REGCOUNT
	.align		4
.L_43:
        /*0108*/ 	.byte	0x04, 0x2f
        /*010a*/ 	.short	(.L_45 - .L_44)
	.align		4
.L_44:
        /*010c*/ 	.word	index@(_Z16memcpy2D2_kernelIdEvPT_PKS0_illS1_S3_illi)
        /*0110*/ 	.word	0x00000020


	//----- nvinfo : EIATTR_FRAME_SIZE
	.align		4
.L_45:
        /*0114*/ 	.byte	0x04, 0x11
        /*0116*/ 	.short	(.L_47 - .L_46)
	.align		4
.L_46:
        /*0118*/ 	.word	index@(_Z16memcpy2D2_kernelIdEvPT_PKS0_illS1_S3_illi)
        /*011c*/ 	.word	0x00000000


	//----- nvinfo : EIATTR_MIN_STACK_SIZE
	.align		4
.L_47:
        /*0120*/ 	.byte	0x04, 0x12
        /*0122*/ 	.short	(.L_49 - .L_48)
	.align		4
.L_48:
        /*0124*/ 	.word	index@(_Z16memcpy2D2_kernelIdEvPT_PKS0_illS1_S3_illi)
        /*0128*/ 	.word	0x00000000


	//----- nvinfo : EIATTR_MIN_STACK_SIZE
	.align		4
.L_49:
        /*012c*/ 	.byte	0x04, 0x12
        /*012e*/ 	.short	(.L_51 - .L_50)
	.align		4
.L_50:
        /*0130*/ 	.word	index@(_Z16memcpy2D2_kernelIfEvPT_PKS0_illS1_S3_illi)
        /*0134*/ 	.word	0x00000000


	//----- nvinfo : EIATTR_MIN_STACK_SIZE
	.align		4
.L_51:
        /*0138*/ 	.byte	0x04, 0x12
        /*013a*/ 	.short	(.L_53 - .L_52)
	.align		4
.L_52:
        /*013c*/ 	.word	index@(_Z16memcpy2D2_kernelIsEvPT_PKS0_illS1_S3_illi)
        /*0140*/ 	.word	0x00000000


	//----- nvinfo : EIATTR_MIN_STACK_SIZE
	.align		4
.L_53:
        /*0144*/ 	.byte	0x04, 0x12
        /*0146*/ 	.short	(.L_55 - .L_54)
	.align		4
.L_54:
        /*0148*/ 	.word	index@(_Z16memcpy2D2_kernelIcEvPT_PKS0_illS1_S3_illi)
        /*014c*/ 	.word	0x00000000


	//----- nvinfo : EIATTR_MIN_STACK_SIZE
	.align		4
.L_55:
        /*0150*/ 	.byte	0x04, 0x12
        /*0152*/ 	.short	(.L_57 - .L_56)
	.align		4
.L_56:
        /*0154*/ 	.word	index@(_Z29_XMP_gpu_unpack_vector_kernelIxEvPT_PKS0_iil)
        /*0158*/ 	.word	0x00000000


	//----- nvinfo : EIATTR_MIN_STACK_SIZE
	.align		4
.L_57:
        /*015c*/ 	.byte	0x04, 0x12
        /*015e*/ 	.short	(.L_59 - .L_58)
	.align		4
.L_58:
        /*0160*/ 	.word	index@(_Z29_XMP_gpu_unpack_vector_kernelIiEvPT_PKS0_iil)
        /*0164*/ 	.word	0x00000000


	//----- nvinfo : EIATTR_MIN_STACK_SIZE
	.align		4
.L_59:
        /*0168*/ 	.byte	0x04, 0x12
        /*016a*/ 	.short	(.L_61 - .L_60)
	.align		4
.L_60:
        /*016c*/ 	.word	index@(_Z29_XMP_gpu_unpack_vector_kernelIsEvPT_PKS0_iil)
        /*0170*/ 	.word	0x00000000


	//----- nvinfo : EIATTR_MIN_STACK_SIZE
	.align		4
.L_61:
        /*0174*/ 	.byte	0x04, 0x12
        /*0176*/ 	.short	(.L_63 - .L_62)
	.align		4
.L_62:
        /*0178*/ 	.word	index@(_Z29_XMP_gpu_unpack_vector_kernelIcEvPT_PKS0_iil)
        /*017c*/ 	.word	0x00000000


	//----- nvinfo : EIATTR_MIN_STACK_SIZE
	.align		4
.L_63:
        /*0180*/ 	.byte	0x04, 0x12
        /*0182*/ 	.short	(.L_65 - .L_64)
	.align		4
.L_64:
        /*0184*/ 	.word	index@(_Z27_XMP_gpu_pack_vector_kernelIxEvPT_PKS0_iil)
        /*0188*/ 	.word	0x00000000


	//----- nvinfo : EIATTR_MIN_STACK_SIZE
	.align		4
.L_65:
        /*018c*/ 	.byte	0x04, 0x12
        /*018e*/ 	.short	(.L_67 - .L_66)
	.align		4
.L_66:
        /*0190*/ 	.word	index@(_Z27_XMP_gpu_pack_vector_kernelIiEvPT_PKS0_iil)
        /*0194*/ 	.word	0x00000000


	//----- nvinfo : EIATTR_MIN_STACK_SIZE
	.align		4
.L_67:
        /*0198*/ 	.byte	0x04, 0x12
        /*019a*/ 	.short	(.L_69 - .L_68)
	.align		4
.L_68:
        /*019c*/ 	.word	index@(_Z27_XMP_gpu_pack_vector_kernelIsEvPT_PKS0_iil)
        /*01a0*/ 	.word	0x00000000


	//----- nvinfo : EIATTR_MIN_STACK_SIZE
	.align		4
.L_69:
        /*01a4*/ 	.byte	0x04, 0x12
        /*01a6*/ 	.short	(.L_71 - .L_70)
	.align		4
.L_70:
        /*01a8*/ 	.word	index@(_Z27_XMP_gpu_pack_vector_kernelIcEvPT_PKS0_iil)
        /*01ac*/ 	.word	0x00000000
.L_71:


//--------------------- .nv.compat                --------------------------
	.section	.nv.compat,"",@"SHT_CUDA_COMPAT_INFO"
	.align	4
        /*0000*/ 	.byte	0x02, 0x09, 0x00, 0x00, 0x02, 0x02, 0x01, 0x00, 0x02, 0x05, 0x05, 0x00, 0x03, 0x07, 0x01, 0x01
        /*0010*/ 	.byte	0x02, 0x03, 0x00, 0x00, 0x02, 0x06, 0x01, 0x00, 0x04, 0x0b, 0x08, 0x00, 0x09, 0x00, 0x00, 0x00
        /*0020*/ 	.byte	0x00, 0x00, 0x00, 0x00


//--------------------- .nv.info._Z16memcpy2D2_kernelIdEvPT_PKS0_illS1_S3_illi --------------------------
	.section	.nv.info._Z16memcpy2D2_kernelIdEvPT_PKS0_illS1_S3_illi,"",@"SHT_CUDA_INFO"
	.sectionflags	@""
	.align	4


	//----- nvinfo : EIATTR_CUDA_API_VERSION
	.align		4
        /*0000*/ 	.byte	0x04, 0x37
        /*0002*/ 	.short	(.L_73 - .L_72)
.L_72:
        /*0004*/ 	.word	0x00000082


	//----- nvinfo : EIATTR_KPARAM_INFO
	.align		4
.L_73:
        /*0008*/ 	.byte	0x04, 0x17
        /*000a*/ 	.short	(.L_75 - .L_74)
.L_74:
        /*000c*/ 	.word	0x00000000
        /*0010*/ 	.short	0x000a
        /*0012*/ 	.short	0x0050
        /*0014*/ 	.byte	0x00, 0xf0, 0x11, 0x00


	//----- nvinfo : EIATTR_KPARAM_INFO
	.align		4
.L_75:
        /*0018*/ 	.byte	0x04, 0x17
        /*001a*/ 	.short	(.L_77 - .L_76)
.L_76:
        /*001c*/ 	.word	0x00000000
        /*0020*/ 	.short	0x0009
        /*0022*/ 	.short	0x0048
        /*0024*/ 	.byte	0x00, 0xf0, 0x21, 0x00


	//----- nvinfo : EIATTR_KPARAM_INFO
	.align		4
.L_77:
        /*0028*/ 	.byte	0x04, 0x17
        /*002a*/ 	.short	(.L_79 - .L_78)
.L_78:
        /*002c*/ 	.word	0x00000000
        /*0030*/ 	.short	0x0008
        /*0032*/ 	.short	0x0040
        /*0034*/ 	.byte	0x00, 0xf0, 0x21, 0x00


	//----- nvinfo : EIATTR_KPARAM_INFO
	.align		4
.L_79:
        /*0038*/ 	.byte	0x04, 0x17
        /*003a*/ 	.short	(.L_81 - .L_80)
.L_80:
        /*003c*/ 	.word	0x00000000
        /*0040*/ 	.short	0x0007
        /*0042*/ 	.short	0x0038
        /*0044*/ 	.byte	0x00, 0xf0, 0x11, 0x00


	//----- nvinfo : EIATTR_KPARAM_INFO
	.align		4
.L_81:
        /*0048*/ 	.byte	0x04, 0x17
        /*004a*/ 	.short	(.L_83 - .L_82)
.L_82:
        /*004c*/ 	.word	0x00000000
        /*0050*/ 	.short	0x0006
        /*0052*/ 	.short	0x0030
        /*0054*/ 	.byte	0x00, 0xf5, 0x21, 0x00


	//----- nvinfo : EIATTR_KPARAM_INFO
	.align		4
.L_83:
        /*0058*/ 	.byte	0x04, 0x17
        /*005a*/ 	.short	(.L_85 - .L_84)
.L_84:
        /*005c*/ 	.word	0x00000000
        /*0060*/ 	.short	0x0005
        /*0062*/ 	.short	0x0028
        /*0064*/ 	.byte	0x00, 0xf5, 0x21, 0x00


	//----- nvinfo : EIATTR_KPARAM_INFO
	.align		4
.L_85:
        /*0068*/ 	.byte	0x04, 0x17
        /*006a*/ 	.short	(.L_87 - .L_86)
.L_86:
        /*006c*/ 	.word	0x00000000
        /*0070*/ 	.short	0x0004
        /*0072*/ 	.short	0x0020
        /*0074*/ 	.byte	0x00, 0xf0, 0x21, 0x00


	//----- nvinfo : EIATTR_KPARAM_INFO
	.align		4
.L_87:
        /*0078*/ 	.byte	0x04, 0x17
        /*007a*/ 	.short	(.L_89 - .L_88)
.L_88:
        /*007c*/ 	.word	0x00000000
        /*0080*/ 	.short	0x0003
        /*0082*/ 	.short	0x0018
        /*0084*/ 	.byte	0x00, 0xf0, 0x21, 0x00


	//----- nvinfo : EIATTR_KPARAM_INFO
	.align		4
.L_89:
        /*0088*/ 	.byte	0x04, 0x17
        /*008a*/ 	.short	(.L_91 - .L_90)
.L_90:
        /*008c*/ 	.word	0x00000000
        /*0090*/ 	.short	0x0002
        /*0092*/ 	.short	0x0010
        /*0094*/ 	.byte	0x00, 0xf0, 0x11, 0x00


	//----- nvinfo : EIATTR_KPARAM_INFO
	.align		4
.L_91:
        /*0098*/ 	.byte	0x04, 0x17
        /*009a*/ 	.short	(.L_93 - .L_92)
.L_92:
        /*009c*/ 	.word	0x00000000
        /*00a0*/ 	.short	0x0001
        /*00a2*/ 	.short	0x0008
        /*00a4*/ 	.byte	0x00, 0xf5, 0x21, 0x00


	//----- nvinfo : EIATTR_KPARAM_INFO
	.align		4
.L_93:
        /*00a8*/ 	.byte	0x04, 0x17
        /*00aa*/ 	.short	(.L_95 - .L_94)
.L_94:
        /*00ac*/ 	.word	0x00000000
        /*00b0*/ 	.short	0x0000
        /*00b2*/ 	.short	0x0000
        /*00b4*/ 	.byte	0x00, 0xf5, 0x21, 0x00


	//----- nvinfo : EIATTR_SPARSE_MMA_MASK
	.align		4
.L_95:
        /*00b8*/ 	.byte	0x03, 0x50
        /*00ba*/ 	.short	0x0000


	//----- nvinfo : EIATTR_MAXREG_COUNT
	.align		4
        /*00bc*/ 	.byte	0x03, 0x1b
        /*00be*/ 	.short	0x00ff


	//----- nvinfo : EIATTR_MERCURY_ISA_VERSION
	.align		4
        /*00c0*/ 	.byte	0x03, 0x5f
        /*00c2*/ 	.short	0x0101


	//----- nvinfo : EIATTR_VRC_CTA_INIT_COUNT
	.align		4
        /*00c4*/ 	.byte	0x02, 0x4a
	.zero		1
	.zero		1


	//----- nvinfo : EIATTR_EXIT_INSTR_OFFSETS
	.align		4
        /*00c8*/ 	.byte	0x04, 0x1c
        /*00ca*/ 	.short	(.L_97 - .L_96)


	//   ....[0]....
.L_96:
        /*00cc*/ 	.word	0x00000130


	//   ....[1]....
        /*00d0*/ 	.word	0x00000a90


	//   ....[2]....
        /*00d4*/ 	.word	0x00000ac0


	//   ....[3]....
        /*00d8*/ 	.word	0x00001430


	//----- nvinfo : EIATTR_CRS_STACK_SIZE
	.align		4
.L_97:
        /*00dc*/ 	.byte	0x04, 0x1e
        /*00de*/ 	.short	(.L_99 - .L_98)
.L_98:
        /*00e0*/ 	.word	0x00000000


	//----- nvinfo : EIATTR_CBANK_PARAM_SIZE
	.align		4
.L_99:
        /*00e4*/ 	.byte	0x03, 0x19
        /*00e6*/ 	.short	0x0054


	//----- nvinfo : EIATTR_PARAM_CBANK
	.align		4
        /*00e8*/ 	.byte	0x04, 0x0a
        /*00ea*/ 	.short	(.L_101 - .L_100)
	.align		4
.L_100:
        /*00ec*/ 	.word	index@(.nv.constant0._Z16memcpy2D2_kernelIdEvPT_PKS0_illS1_S3_illi)
        /*00f0*/ 	.short	0x0380
        /*00f2*/ 	.short	0x0054


	//----- nvinfo : EIATTR_SW_WAR
	.align		4
.L_101:
        /*00f4*/ 	.byte	0x04, 0x36
        /*00f6*/ 	.short	(.L_103 - .L_102)
.L_102:
        /*00f8*/ 	.word	0x00000008
.L_103:


//--------------------- .nv.info._Z16memcpy2D2_kernelIfEvPT_PKS0_illS1_S3_illi --------------------------
	.section	.nv.info._Z16memcpy2D2_kernelIfEvPT_PKS0_illS1_S3_illi,"",@"SHT_CUDA_INFO"
	.sectionflags	@""
	.align	4


	//----- nvinfo : EIATTR_CUDA_API_VERSION
	.align		4
        /*0000*/ 	.byte	0x04, 0x37
        /*0002*/ 	.short	(.L_105 - .L_104)
.L_104:
        /*0004*/ 	.word	0x00000082


	//----- nvinfo : EIATTR_KPARAM_INFO
	.align		4
.L_105:
        /*0008*/ 	.byte	0x04, 0x17
        /*000a*/ 	.short	(.L_107 - .L_106)
.L_106:
        /*000c*/ 	.word	0x00000000
        /*0010*/ 	.short	0x000a
        /*0012*/ 	.short	0x0050
        /*0014*/ 	.byte	0x00, 0xf0, 0x11, 0x00


	//----- nvinfo : EIATTR_KPARAM_INFO
	.align		4
.L_107:
        /*0018*/ 	.byte	0x04, 0x17
        /*001a*/ 	.short	(.L_109 - .L_108)
.L_108:
        /*001c*/ 	.word	0x00000000
        /*0020*/ 	.short	0x0009
        /*0022*/ 	.short	0x0048
        /*0024*/ 	.byte	0x00, 0xf0, 0x21, 0x00


	//----- nvinfo : EIATTR_KPARAM_INFO
	.align		4
.L_109:
        /*0028*/ 	.byte	0x04, 0x17
        /*002a*/ 	.short	(.L_111 - .L_110)
.L_110:
        /*002c*/ 	.word	0x00000000
        /*0030*/ 	.short	0x0008
        /*0032*/ 	.short	0x0040
        /*0034*/ 	.byte	0x00, 0xf0, 0x21, 0x00


	//----- nvinfo : EIATTR_KPARAM_INFO
	.align		4
.L_111:
        /*0038*/ 	.byte	0x04, 0x17
        /*003a*/ 	.short	(.L_113 - .L_112)
.L_112:
        /*003c*/ 	.word	0x00000000
        /*0040*/ 	.short	0x0007
        /*0042*/ 	.short	0x0038
        /*0044*/ 	.byte	0x00, 0xf0, 0x11, 0x00


	//----- nvinfo : EIATTR_KPARAM_INFO
	.align		4
.L_113:
        /*0048*/ 	.byte	0x04, 0x17
        /*004a*/ 	.short	(.L_115 - .L_114)
.L_114:
        /*004c*/ 	.word	0x00000000
        /*0050*/ 	.short	0x0006
        /*0052*/ 	.short	0x0030
        /*0054*/ 	.byte	0x00, 0xf5, 0x21, 0x00


	//----- nvinfo : EIATTR_KPARAM_INFO
	.align		4
.L_115:
        /*0058*/ 	.byte	0x04, 0x17
        /*005a*/ 	.short	(.L_117 - .L_116)
.L_116:
        /*005c*/ 	.word	0x00000000
        /*0060*/ 	.short	0x0005
        /*0062*/ 	.short	0x0028
        /*0064*/ 	.byte	0x00, 0xf5, 0x21, 0x00


	//----- nvinfo : EIATTR_KPARAM_INFO
	.align		4
.L_117:
        /*0068*/ 	.byte	0x04, 0x17
        /*006a*/ 	.short	(.L_119 - .L_118)
.L_118:
        /*006c*/ 	.word	0x00000000
        /*0070*/ 	.short	0x0004
        /*0072*/ 	.short	0x0020
        /*0074*/ 	.byte	0x00, 0xf0, 0x21, 0x00


	//----- nvinfo : EIATTR_KPARAM_INFO
	.align		4
.L_119:
        /*0078*/ 	.byte	0x04, 0x17
        /*007a*/ 	.short	(.L_121 - .L_120)
.L_120:
        /*007c*/ 	.word	0x00000000
        /*0080*/ 	.short	0x0003
        /*0082*/ 	.short	0x0018
        /*0084*/ 	.byte	0x00, 0xf0, 0x21, 0x00


	//----- nvinfo : EIATTR_KPARAM_INFO
	.align		4
.L_121:
        /*0088*/ 	.byte	0x04, 0x17
        /*008a*/ 	.short	(.L_123 - .L_122)
.L_122:
        /*008c*/ 	.word	0x00000000
        /*0090*/ 	.short	0x0002
        /*0092*/ 	.short	0x0010
        /*0094*/ 	.byte	0x00, 0xf0, 0x11, 0x00


	//----- nvinfo : EIATTR_KPARAM_INFO
	.align		4
.L_123:
        /*0098*/ 	.byte	0x04, 0x17
        /*009a*/ 	.short	(.L_125 - .L_124)
.L_124:
        /*009c*/ 	.word	0x00000000
        /*00a0*/ 	.short	0x0001
        /*00a2*/ 	.short	0x0008
        /*00a4*/ 	.byte	0x00, 0xf5, 0x21, 0x00


	//----- nvinfo : EIATTR_KPARAM_INFO
	.align		4
.L_125:
        /*00a8*/ 	.byte	0x04, 0x17
        /*00aa*/ 	.short	(.L_127 - .L_126)
.L_126:
        /*00ac*/ 	.word	0x00000000
        /*00b0*/ 	.short	0x0000
        /*00b2*/ 	.short	0x0000
        /*00b4*/ 	.byte	0x00, 0xf5, 0x21, 0x00


	//----- nvinfo : EIATTR_SPARSE_MMA_MASK
	.align		4
.L_127:
        /*00b8*/ 	.byte	0x03, 0x50
        /*00ba*/ 	.short	0x0000


	//----- nvinfo : EIATTR_MAXREG_COUNT
	.align		4
        /*00bc*/ 	.byte	0x03, 0x1b
        /*00be*/ 	.short	0x00ff


	//----- nvinfo : EIATTR_MERCURY_ISA_VERSION
	.align		4
        /*00c0*/ 	.byte	0x03, 0x5f
        /*00c2*/ 	.short	0x0101


	//----- nvinfo : EIATTR_VRC_CTA_INIT_COUNT
	.align		4
        /*00c4*/ 	.byte	0x02, 0x4a
	.zero		1
	.zero		1


	//----- nvinfo : EIATTR_EXIT_INSTR_OFFSETS
	.align		4
        /*00c8*/ 	.byte	0x04, 0x1c
        /*00ca*/ 	.short	(.L_129 - .L_128)


	//   ....[0]....
.L_128:
        /*00cc*/ 	.word	0x00000130


	//   ....[1]....
        /*00d0*/ 	.word	0x00000a90


	//   ....[2]....
        /*00d4*/ 	.word	0x00000ac0


	//   ....[3]....
        /*00d8*/ 	.word	0x00001430


	//----- nvinfo : EIATTR_CRS_STACK_SIZE
	.align		4
.L_129:
        /*00dc*/ 	.byte	0x04, 0x1e
        /*00de*/ 	.short	(.L_131 - .L_130)
.L_130:
        /*00e0*/ 	.word	0x00000000


	//----- nvinfo : EIATTR_CBANK_PARAM_SIZE
	.align		4
.L_131:
        /*00e4*/ 	.byte	0x03, 0x19
        /*00e6*/ 	.short	0x0054


	//----- nvinfo : EIATTR_PARAM_CBANK
	.align		4
        /*00e8*/ 	.byte	0x04, 0x0a
        /*00ea*/ 	.short	(.L_133 - .L_132)
	.align		4
.L_132:
        /*00ec*/ 	.word	index@(.nv.constant0._Z16memcpy2D2_kernelIfEvPT_PKS0_illS1_S3_illi)
        /*00f0*/ 	.short	0x0380
        /*00f2*/ 	.short	0x0054


	//----- nvinfo : EIATTR_SW_WAR
	.align		4
.L_133:
        /*00f4*/ 	.byte	0x04, 0x36
        /*00f6*/ 	.short	(.L_135 - .L_134)
.L_134:
        /*00f8*/ 	.word	0x00000008
.L_135:


//--------------------- .nv.info._Z16memcpy2D2_kernelIsEvPT_PKS0_illS1_S3_illi --------------------------
	.section	.nv.info._Z16memcpy2D2_kernelIsEvPT_PKS0_illS1_S3_illi,"",@"SHT_CUDA_INFO"
	.sectionflags	@""
	.align	4


	//----- nvinfo : EIATTR_CUDA_API_VERSION
	.align		4
        /*0000*/ 	.byte	0x04, 0x37
        /*0002*/ 	.short	(.L_137 - .L_136)
.L_136:
        /*0004*/ 	.word	0x00000082


	//----- nvinfo : EIATTR_KPARAM_INFO
	.align		4
.L_137:
        /*0008*/ 	.byte	0x04, 0x17
        /*000a*/ 	.short	(.L_139 - .L_138)
.L_138:
        /*000c*/ 	.word	0x00000000
        /*0010*/ 	.short	0x000a
        /*0012*/ 	.short	0x0050
        /*0014*/ 	.byte	0x00, 0xf0, 0x11, 0x00


	//----- nvinfo : EIATTR_KPARAM_INFO
	.align		4
.L_139:
        /*0018*/ 	.byte	0x04, 0x17
        /*001a*/ 	.short	(.L_141 - .L_140)
.L_140:
        /*001c*/ 	.word	0x00000000
        /*0020*/ 	.short	0x0009
        /*0022*/ 	.short	0x0048
        /*0024*/ 	.byte	0x00, 0xf0, 0x21, 0x00


	//----- nvinfo : EIATTR_KPARAM_INFO
	.align		4
.L_141:
        /*0028*/ 	.byte	0x04, 0x17
        /*002a*/ 	.short	(.L_143 - .L_142)
.L_142:
        /*002c*/ 	.word	0x00000000
        /*0030*/ 	.short	0x0008
        /*0032*/ 	.short	0x0040
        /*0034*/ 	.byte	0x00, 0xf0, 0x21, 0x00


	//----- nvinfo : EIATTR_KPARAM_INFO
	.align		4
.L_143:
        /*0038*/ 	.byte	0x04, 0x17
        /*003a*/ 	.short	(.L_145 - .L_144)
.L_144:
        /*003c*/ 	.word	0x00000000
        /*0040*/ 	.short	0x0007
        /*0042*/ 	.short	0x0038
        /*0044*/ 	.byte	0x00, 0xf0, 0x11, 0x00


	//----- nvinfo : EIATTR_KPARAM_INFO
	.align		4
.L_145:
        /*0048*/ 	.byte	0x04, 0x17
        /*004a*/ 	.short	(.L_147 - .L_146)
.L_146:
        /*004c*/ 	.word	0x00000000
        /*0050*/ 	.short	0x0006
        /*0052*/ 	.short	0x0030
        /*0054*/ 	.byte	0x00, 0xf5, 0x21, 0x00


	//----- nvinfo : EIATTR_KPARAM_INFO
	.align		4
.L_147:
        /*0058*/ 	.byte	0x04, 0x17
        /*005a*/ 	.short	(.L_149 - .L_148)
.L_148:
        /*005c*/ 	.word	0x00000000
        /*0060*/ 	.short	0x0005
        /*0062*/ 	.short	0x0028
        /*0064*/ 	.byte	0x00, 0xf5, 0x21, 0x00


	//----- nvinfo : EIATTR_KPARAM_INFO
	.align		4
.L_149:
        /*0068*/ 	.byte	0x04, 0x17
        /*006a*/ 	.short	(.L_151 - .L_150)
.L_150:
        /*006c*/ 	.word	0x00000000
        /*0070*/ 	.short	0x0004
        /*0072*/ 	.short	0x0020
        /*0074*/ 	.byte	0x00, 0xf0, 0x21, 0x00


	//----- nvinfo : EIATTR_KPARAM_INFO
	.align		4
.L_151:
        /*0078*/ 	.byte	0x04, 0x17
        /*007a*/ 	.short	(.L_153 - .L_152)
.L_152:
        /*007c*/ 	.word	0x00000000
        /*0080*/ 	.short	0x0003
        /*0082*/ 	.short	0x0018
        /*0084*/ 	.byte	0x00, 0xf0, 0x21, 0x00


	//----- nvinfo : EIATTR_KPARAM_INFO
	.align		4
.L_153:
        /*0088*/ 	.byte	0x04, 0x17
        /*008a*/ 	.short	(.L_155 - .L_154)
.L_154:
        /*008c*/ 	.word	0x00000000
        /*0090*/ 	.short	0x0002
        /*0092*/ 	.short	0x0010
        /*0094*/ 	.byte	0x00, 0xf0, 0x11, 0x00


	//----- nvinfo : EIATTR_KPARAM_INFO
	.align		4
.L_155:
        /*0098*/ 	.byte	0x04, 0x17
        /*009a*/ 	.short	(.L_157 - .L_156)
.L_156:
        /*009c*/ 	.word	0x00000000
        /*00a0*/ 	.short	0x0001
        /*00a2*/ 	.short	0x0008
        /*00a4*/ 	.byte	0x00, 0xf5, 0x21, 0x00


	//----- nvinfo : EIATTR_KPARAM_INFO
	.align		4
.L_157:
        /*00a8*/ 	.byte	0x04, 0x17
        /*00aa*/ 	.short	(.L_159 - .L_158)
.L_158:
        /*00ac*/ 	.word	0x00000000
        /*00b0*/ 	.short	0x0000
        /*00b2*/ 	.short	0x0000
        /*00b4*/ 	.byte	0x00, 0xf5, 0x21, 0x00


	//----- nvinfo : EIATTR_SPARSE_MMA_MASK
	.align		4
.L_159:
        /*00b8*/ 	.byte	0x03, 0x50
        /*00ba*/ 	.short	0x0000


	//----- nvinfo : EIATTR_MAXREG_COUNT
	.align		4
        /*00bc*/ 	.byte	0x03, 0x1b
        /*00be*/ 	.short	0x00ff


	//----- nvinfo : EIATTR_MERCURY_ISA_VERSION
	.align		4
        /*00c0*/ 	.byte	0x03, 0x5f
        /*00c2*/ 	.short	0x0101


	//----- nvinfo : EIATTR_VRC_CTA_INIT_COUNT
	.align		4
        /*00c4*/ 	.byte	0x02, 0x4a
	.zero		1
	.zero		1


	//----- nvinfo : EIATTR_EXIT_INSTR_OFFSETS
	.align		4
        /*00c8*/ 	.byte	0x04, 0x1c
        /*00ca*/ 	.short	(.L_161 - .L_160)


	//   ....[0]....
.L_160:
        /*00cc*/ 	.word	0x00000130


	//   ....[1]....
        /*00d0*/ 	.word	0x00000a90


	//   ....[2]....
        /*00d4*/ 	.word	0x00000ac0


	//   ....[3]....
        /*00d8*/ 	.word	0x00001430


	//----- nvinfo : EIATTR_CRS_STACK_SIZE
	.align		4
.L_161:
        /*00dc*/ 	.byte	0x04, 0x1e
        /*00de*/ 	.short	(.L_163 - .L_162)
.L_162:
        /*00e0*/ 	.word	0x00000000


	//----- nvinfo : EIATTR_CBANK_PARAM_SIZE
	.align		4
.L_163:
        /*00e4*/ 	.byte	0x03, 0x19
        /*00e6*/ 	.short	0x0054


	//----- nvinfo : EIATTR_PARAM_CBANK
	.align		4
        /*00e8*/ 	.byte	0x04, 0x0a
        /*00ea*/ 	.short	(.L_165 - .L_164)
	.align		4
.L_164:
        /*00ec*/ 	.word	index@(.nv.constant0._Z16memcpy2D2_kernelIsEvPT_PKS0_illS1_S3_illi)
        /*00f0*/ 	.short	0x0380
        /*00f2*/ 	.short	0x0054


	//----- nvinfo : EIATTR_SW_WAR
	.align		4
.L_165:
        /*00f4*/ 	.byte	0x04, 0x36
        /*00f6*/ 	.short	(.L_167 - .L_166)
.L_166:
        /*00f8*/ 	.word	0x00000008
.L_167:


//--------------------- .nv.info._Z16memcpy2D2_kernelIcEvPT_PKS0_illS1_S3_illi --------------------------
	.section	.nv.info._Z16memcpy2D2_kernelIcEvPT_PKS0_illS1_S3_illi,"",@"SHT_CUDA_INFO"
	.sectionflags	@""
	.align	4


	//----- nvinfo : EIATTR_CUDA_API_VERSION
	.align		4
        /*0000*/ 	.byte	0x04, 0x37
        /*0002*/ 	.short	(.L_169 - .L_168)
.L_168:
        /*0004*/ 	.word	0x00000082


	//----- nvinfo : EIATTR_KPARAM_INFO
	.align		4
.L_169:
        /*0008*/ 	.byte	0x04, 0x17
        /*000a*/ 	.short	(.L_171 - .L_170)
.L_170:
        /*000c*/ 	.word	0x00000000
        /*0010*/ 	.short	0x000a
        /*0012*/ 	.short	0x0050
        /*0014*/ 	.byte	0x00, 0xf0, 0x11, 0x00


	//----- nvinfo : EIATTR_KPARAM_INFO
	.align		4
.L_171:
        /*0018*/ 	.byte	0x04, 0x17
        /*001a*/ 	.short	(.L_173 - .L_172)
.L_172:
        /*001c*/ 	.word	0x00000000
        /*0020*/ 	.short	0x0009
        /*0022*/ 	.short	0x0048
        /*0024*/ 	.byte	0x00, 0xf0, 0x21, 0x00


	//----- nvinfo : EIATTR_KPARAM_INFO
	.align		4
.L_173:
        /*0028*/ 	.byte	0x04, 0x17
        /*002a*/ 	.short	(.L_175 - .L_174)
.L_174:
        /*002c*/ 	.word	0x00000000
        /*0030*/ 	.short	0x0008
        /*0032*/ 	.short	0x0040
        /*0034*/ 	.byte	0x00, 0xf0, 0x21, 0x00


	//----- nvinfo : EIATTR_KPARAM_INFO
	.align		4
.L_175:
        /*0038*/ 	.byte	0x04, 0x17
        /*003a*/ 	.short	(.L_177 - .L_176)
.L_176:
        /*003c*/ 	.word	0x00000000
        /*0040*/ 	.short	0x0007
        /*0042*/ 	.short	0x0038
        /*0044*/ 	.byte	0x00, 0xf0, 0x11, 0x00


	//----- nvinfo : EIATTR_KPARAM_INFO
	.align		4
.L_177:
        /*0048*/ 	.byte	0x04, 0x17
        /*004a*/ 	.short	(.L_179 - .L_178)
.L_178:
        /*004c*/ 	.word	0x00000000
        /*0050*/ 	.short	0x0006
        /*0052*/ 	.short	0x0030
        /*0054*/ 	.byte	0x00, 0xf5, 0x21, 0x00


	//----- nvinfo : EIATTR_KPARAM_INFO
	.align		4
.L_179:
        /*0058*/ 	.byte	0x04, 0x17
        /*005a*/ 	.short	(.L_181 - .L_180)
.L_180:
        /*005c*/ 	.word	0x00000000
        /*0060*/ 	.short	0x0005
        /*0062*/ 	.short	0x0028
        /*0064*/ 	.byte	0x00, 0xf5, 0x21, 0x00


	//----- nvinfo : EIATTR_KPARAM_INFO
	.align		4
.L_181:
        /*0068*/ 	.byte	0x04, 0x17
        /*006a*/ 	.short	(.L_183 - .L_182)
.L_182:
        /*006c*/ 	.word	0x00000000
        /*0070*/ 	.short	0x0004
        /*0072*/ 	.short	0x0020
        /*0074*/ 	.byte	0x00, 0xf0, 0x21, 0x00


	//----- nvinfo : EIATTR_KPARAM_INFO
	.align		4
.L_183:
        /*0078*/ 	.byte	0x04, 0x17
        /*007a*/ 	.short	(.L_185 - .L_184)
.L_184:
        /*007c*/ 	.word	0x00000000
        /*0080*/ 	.short	0x0003
        /*0082*/ 	.short	0x0018
        /*0084*/ 	.byte	0x00, 0xf0, 0x21, 0x00


	//----- nvinfo : EIATTR_KPARAM_INFO
	.align		4
.L_185:
        /*0088*/ 	.byte	0x04, 0x17
        /*008a*/ 	.short	(.L_187 - .L_186)
.L_186:
        /*008c*/ 	.word	0x00000000
        /*0090*/ 	.short	0x0002
        /*0092*/ 	.short	0x0010
        /*0094*/ 	.byte	0x00, 0xf0, 0x11, 0x00


	//----- nvinfo : EIATTR_KPARAM_INFO
	.align		4
.L_187:
        /*0098*/ 	.byte	0x04, 0x17
        /*009a*/ 	.short	(.L_189 - .L_188)
.L_188:
        /*009c*/ 	.word	0x00000000
        /*00a0*/ 	.short	0x0001
        /*00a2*/ 	.short	0x0008
        /*00a4*/ 	.byte	0x00, 0xf5, 0x21, 0x00


	//----- nvinfo : EIATTR_KPARAM_INFO
	.align		4
.L_189:
        /*00a8*/ 	.byte	0x04, 0x17
        /*00aa*/ 	.short	(.L_191 - .L_190)
.L_190:
        /*00ac*/ 	.word	0x00000000
        /*00b0*/ 	.short	0x0000
        /*00b2*/ 	.short	0x0000
        /*00b4*/ 	.byte	0x00, 0xf5, 0x21, 0x00


	//----- nvinfo : EIATTR_SPARSE_MMA_MASK
	.align		4
.L_191:
        /*00b8*/ 	.byte	0x03, 0x50
        /*00ba*/ 	.short	0x0000


	//----- nvinfo : EIATTR_MAXREG_COUNT
	.align		4
        /*00bc*/ 	.byte	0x03, 0x1b
        /*00be*/ 	.short	0x00ff


	//----- nvinfo : EIATTR_MERCURY_ISA_VERSION
	.align		4
        /*00c0*/ 	.byte	0x03, 0x5f
        /*00c2*/ 	.short	0x0101


	//----- nvinfo : EIATTR_VRC_CTA_INIT_COUNT
	.align		4
        /*00c4*/ 	.byte	0x02, 0x4a
	.zero		1
	.zero		1


	//----- nvinfo : EIATTR_EXIT_INSTR_OFFSETS
	.align		4
        /*00c8*/ 	.byte	0x04, 0x1c
        /*00ca*/ 	.short	(.L_193 - .L_192)


	//   ....[0]....
.L_192:
        /*00cc*/ 	.word	0x00000130


	//   ....[1]....
        /*00d0*/ 	.word	0x000009b0


	//   ....[2]....
        /*00d4*/ 	.word	0x000009e0


	//   ....[3]....
        /*00d8*/ 	.word	0x00001270


	//----- nvinfo : EIATTR_CRS_STACK_SIZE
	.align		4
.L_193:
        /*00dc*/ 	.byte	0x04, 0x1e
        /*00de*/ 	.short	(.L_195 - .L_194)
.L_194:
        /*00e0*/ 	.word	0x00000000


	//----- nvinfo : EIATTR_CBANK_PARAM_SIZE
	.align		4
.L_195:
        /*00e4*/ 	.byte	0x03, 0x19
        /*00e6*/ 	.short	0x0054


	//----- nvinfo : EIATTR_PARAM_CBANK
	.align		4
        /*00e8*/ 	.byte	0x04, 0x0a
        /*00ea*/ 	.short	(.L_197 - .L_196)
	.align		4
.L_196:
        /*00ec*/ 	.word	index@(.nv.constant0._Z16memcpy2D2_kernelIcEvPT_PKS0_illS1_S3_illi)
        /*00f0*/ 	.short	0x0380
        /*00f2*/ 	.short	0x0054


	//----- nvinfo : EIATTR_SW_WAR
	.align		4
.L_197:
        /*00f4*/ 	.byte	0x04, 0x36
        /*00f6*/ 	.short	(.L_199 - .L_198)
.L_198:
        /*00f8*/ 	.word	0x00000008
.L_199:


//--------------------- .nv.info._Z29_XMP_gpu_unpack_vector_kernelIxEvPT_PKS0_iil --------------------------
	.section	.nv.info._Z29_XMP_gpu_unpack_vector_kernelIxEvPT_PKS0_iil,"",@"SHT_CUDA_INFO"
	.sectionflags	@""
	.align	4


	//----- nvinfo : EIATTR_CUDA_API_VERSION
	.align		4
        /*0000*/ 	.byte	0x04, 0x37
        /*0002*/ 	.short	(.L_201 - .L_200)
.L_200:
        /*0004*/ 	.word	0x00000082


	//----- nvinfo : EIATTR_KPARAM_INFO
	.align		4
.L_201:
        /*0008*/ 	.byte	0x04, 0x17
        /*000a*/ 	.short	(.L_203 - .L_202)
.L_202:
        /*000c*/ 	.word	0x00000000
        /*0010*/ 	.short	0x0004
        /*0012*/ 	.short	0x0018
        /*0014*/ 	.byte	0x00, 0xf0, 0x21, 0x00


	//----- nvinfo : EIATTR_KPARAM_INFO
	.align		4
.L_203:
        /*0018*/ 	.byte	0x04, 0x17
        /*001a*/ 	.short	(.L_205 - .L_204)
.L_204:
        /*001c*/ 	.word	0x00000000
        /*0020*/ 	.short	0x0003
        /*0022*/ 	.short	0x0014
        /*0024*/ 	.byte	0x00, 0xf0, 0x11, 0x00


	//----- nvinfo : EIATTR_KPARAM_INFO
	.align		4
.L_205:
        /*0028*/ 	.byte	0x04, 0x17
        /*002a*/ 	.short	(.L_207 - .L_206)
.L_206:
        /*002c*/ 	.word	0x00000000
        /*0030*/ 	.short	0x0002
        /*0032*/ 	.short	0x0010
        /*0034*/ 	.byte	0x00, 0xf0, 0x11, 0x00


	//----- nvinfo : EIATTR_KPARAM_INFO
	.align		4
.L_207:
        /*0038*/ 	.byte	0x04, 0x17
        /*003a*/ 	.short	(.L_209 - .L_208)
.L_208:
        /*003c*/ 	.word	0x00000000
        /*0040*/ 	.short	0x0001
        /*0042*/ 	.short	0x0008
        /*0044*/ 	.byte	0x00, 0xf5, 0x21, 0x00


	//----- nvinfo : EIATTR_KPARAM_INFO
	.align		4
.L_209:
        /*0048*/ 	.byte	0x04, 0x17
        /*004a*/ 	.short	(.L_211 - .L_210)
.L_210:
        /*004c*/ 	.word	0x00000000
        /*0050*/ 	.short	0x0000
        /*0052*/ 	.short	0x0000
        /*0054*/ 	.byte	0x00, 0xf5, 0x21, 0x00


	//----- nvinfo : EIATTR_SPARSE_MMA_MASK
	.align		4
.L_211:
        /*0058*/ 	.byte	0x03, 0x50
        /*005a*/ 	.short	0x0000


	//----- nvinfo : EIATTR_MAXREG_COUNT
	.align		4
        /*005c*/ 	.byte	0x03, 0x1b
        /*005e*/ 	.short	0x00ff


	//----- nvinfo : EIATTR_MERCURY_ISA_VERSION
	.align		4
        /*0060*/ 	.byte	0x03, 0x5f
        /*0062*/ 	.short	0x0101


	//----- nvinfo : EIATTR_VRC_CTA_INIT_COUNT
	.align		4
        /*0064*/ 	.byte	0x02, 0x4a
	.zero		1
	.zero		1


	//----- nvinfo : EIATTR_EXIT_INSTR_OFFSETS
	.align		4
        /*0068*/ 	.byte	0x04, 0x1c
        /*006a*/ 	.short	(.L_213 - .L_212)


	//   ....[0]....
.L_212:
        /*006c*/ 	.word	0x000000d0


	//   ....[1]....
        /*0070*/ 	.word	0x00000a40


	//----- nvinfo : EIATTR_CRS_STACK_SIZE
	.align		4
.L_213:
        /*0074*/ 	.byte	0x04, 0x1e
        /*0076*/ 	.short	(.L_215 - .L_214)
.L_214:
        /*0078*/ 	.word	0x00000000


	//----- nvinfo : EIATTR_CBANK_PARAM_SIZE
	.align		4
.L_215:
        /*007c*/ 	.byte	0x03, 0x19
        /*007e*/ 	.short	0x0020


	//----- nvinfo : EIATTR_PARAM_CBANK
	.align		4
        /*0080*/ 	.byte	0x04, 0x0a
        /*0082*/ 	.short	(.L_217 - .L_216)
	.align		4
.L_216:
        /*0084*/ 	.word	index@(.nv.constant0._Z29_XMP_gpu_unpack_vector_kernelIxEvPT_PKS0_iil)
        /*0088*/ 	.short	0x0380
        /*008a*/ 	.short	0x0020


	//----- nvinfo : EIATTR_SW_WAR
	.align		4
.L_217:
        /*008c*/ 	.byte	0x04, 0x36
        /*008e*/ 	.short	(.L_219 - .L_218)
.L_218:
        /*0090*/ 	.word	0x00000008
.L_219:


//--------------------- .nv.info._Z29_XMP_gpu_unpack_vector_kernelIiEvPT_PKS0_iil --------------------------
	.section	.nv.info._Z29_XMP_gpu_unpack_vector_kernelIiEvPT_PKS0_iil,"",@"SHT_CUDA_INFO"
	.sectionflags	@""
	.align	4


	//----- nvinfo : EIATTR_CUDA_API_VERSION
	.align		4
        /*0000*/ 	.byte	0x04, 0x37
        /*0002*/ 	.short	(.L_221 - .L_220)
.L_220:
        /*0004*/ 	.word	0x00000082


	//----- nvinfo : EIATTR_KPARAM_INFO
	.align		4
.L_221:
        /*0008*/ 	.byte	0x04, 0x17
        /*000a*/ 	.short	(.L_223 - .L_222)
.L_222:
        /*000c*/ 	.word	0x00000000
        /*0010*/ 	.short	0x0004
        /*0012*/ 	.short	0x0018
        /*0014*/ 	.byte	0x00, 0xf0, 0x21, 0x00


	//----- nvinfo : EIATTR_KPARAM_INFO
	.align		4
.L_223:
        /*0018*/ 	.byte	0x04, 0x17
        /*001a*/ 	.short	(.L_225 - .L_224)
.L_224:
        /*001c*/ 	.word	0x00000000
        /*0020*/ 	.short	0x0003
        /*0022*/ 	.short	0x0014
        /*0024*/ 	.byte	0x00, 0xf0, 0x11, 0x00


	//----- nvinfo : EIATTR_KPARAM_INFO
	.align		4
.L_225:
        /*0028*/ 	.byte	0x04, 0x17
        /*002a*/ 	.short	(.L_227 - .L_226)
.L_226:
        /*002c*/ 	.word	0x00000000
        /*0030*/ 	.short	0x0002
        /*0032*/ 	.short	0x0010
        /*0034*/ 	.byte	0x00, 0xf0, 0x11, 0x00


	//----- nvinfo : EIATTR_KPARAM_INFO
	.align		4
.L_227:
        /*0038*/ 	.byte	0x04, 0x17
        /*003a*/ 	.short	(.L_229 - .L_228)
.L_228:
        /*003c*/ 	.word	0x00000000
        /*0040*/ 	.short	0x0001
        /*0042*/ 	.short	0x0008
        /*0044*/ 	.byte	0x00, 0xf5, 0x21, 0x00


	//----- nvinfo : EIATTR_KPARAM_INFO
	.align		4
.L_229:
        /*0048*/ 	.byte	0x04, 0x17
        /*004a*/ 	.short	(.L_231 - .L_230)
.L_230:
        /*004c*/ 	.word	0x00000000
        /*0050*/ 	.short	0x0000
        /*0052*/ 	.short	0x0000
        /*0054*/ 	.byte	0x00, 0xf5, 0x21, 0x00


	//----- nvinfo : EIATTR_SPARSE_MMA_MASK
	.align		4
.L_231:
        /*0058*/ 	.byte	0x03, 0x50
        /*005a*/ 	.short	0x0000


	//----- nvinfo : EIATTR_MAXREG_COUNT
	.align		4
        /*005c*/ 	.byte	0x03, 0x1b
        /*005e*/ 	.short	0x00ff


	//----- nvinfo : EIATTR_MERCURY_ISA_VERSION
	.align		4
        /*0060*/ 	.byte	0x03, 0x5f
        /*0062*/ 	.short	0x0101


	//----- nvinfo : EIATTR_VRC_CTA_INIT_COUNT
	.align		4
        /*0064*/ 	.byte	0x02, 0x4a
	.zero		1
	.zero		1


	//----- nvinfo : EIATTR_EXIT_INSTR_OFFSETS
	.align		4
        /*0068*/ 	.byte	0x04, 0x1c
        /*006a*/ 	.short	(.L_233 - .L_232)


	//   ....[0]....
.L_232:
        /*006c*/ 	.word	0x000000d0


	//   ....[1]....
        /*0070*/ 	.word	0x00000a40


	//----- nvinfo : EIATTR_CRS_STACK_SIZE
	.align		4
.L_233:
        /*0074*/ 	.byte	0x04, 0x1e
        /*0076*/ 	.short	(.L_235 - .L_234)
.L_234:
        /*0078*/ 	.word	0x00000000


	//----- nvinfo : EIATTR_CBANK_PARAM_SIZE
	.align		4
.L_235:
        /*007c*/ 	.byte	0x03, 0x19
        /*007e*/ 	.short	0x0020


	//----- nvinfo : EIATTR_PARAM_CBANK
	.align		4
        /*0080*/ 	.byte	0x04, 0x0a
        /*0082*/ 	.short	(.L_237 - .L_236)
	.align		4
.L_236:
        /*0084*/ 	.word	index@(.nv.constant0._Z29_XMP_gpu_unpack_vector_kernelIiEvPT_PKS0_iil)
        /*0088*/ 	.short	0x0380
        /*008a*/ 	.short	0x0020


	//----- nvinfo : EIATTR_SW_WAR
	.align		4
.L_237:
        /*008c*/ 	.byte	0x04, 0x36
        /*008e*/ 	.short	(.L_239 - .L_238)
.L_238:
        /*0090*/ 	.word	0x00000008
.L_239:


//--------------------- .nv.info._Z29_XMP_gpu_unpack_vector_kernelIsEvPT_PKS0_iil --------------------------
	.section	.nv.info._Z29_XMP_gpu_unpack_vector_kernelIsEvPT_PKS0_iil,"",@"SHT_CUDA_INFO"
	.sectionflags	@""
	.align	4


	//----- nvinfo : EIATTR_CUDA_API_VERSION
	.align		4
        /*0000*/ 	.byte	0x04, 0x37
        /*0002*/ 	.short	(.L_241 - .L_240)
.L_240:
        /*0004*/ 	.word	0x00000082


	//----- nvinfo : EIATTR_KPARAM_INFO
	.align		4
.L_241:
        /*0008*/ 	.byte	0x04, 0x17
        /*000a*/ 	.short	(.L_243 - .L_242)
.L_242:
        /*000c*/ 	.word	0x00000000
        /*0010*/ 	.short	0x0004
        /*0012*/ 	.short	0x0018
        /*0014*/ 	.byte	0x00, 0xf0, 0x21, 0x00


	//----- nvinfo : EIATTR_KPARAM_INFO
	.align		4
.L_243:
        /*0018*/ 	.byte	0x04, 0x17
        /*001a*/ 	.short	(.L_245 - .L_244)
.L_244:
        /*001c*/ 	.word	0x00000000
        /*0020*/ 	.short	0x0003
        /*0022*/ 	.short	0x0014
        /*0024*/ 	.byte	0x00, 0xf0, 0x11, 0x00


	//----- nvinfo : EIATTR_KPARAM_INFO
	.align		4
.L_245:
        /*0028*/ 	.byte	0x04, 0x17
        /*002a*/ 	.short	(.L_247 - .L_246)
.L_246:
        /*002c*/ 	.word	0x00000000
        /*0030*/ 	.short	0x0002
        /*0032*/ 	.short	0x0010
        /*0034*/ 	.byte	0x00, 0xf0, 0x11, 0x00


	//----- nvinfo : EIATTR_KPARAM_INFO
	.align		4
.L_247:
        /*0038*/ 	.byte	0x04, 0x17
        /*003a*/ 	.short	(.L_249 - .L_248)
.L_248:
        /*003c*/ 	.word	0x00000000
        /*0040*/ 	.short	0x0001
        /*0042*/ 	.short	0x0008
        /*0044*/ 	.byte	0x00, 0xf5, 0x21, 0x00


	//----- nvinfo : EIATTR_KPARAM_INFO
	.align		4
.L_249:
        /*0048*/ 	.byte	0x04, 0x17
        /*004a*/ 	.short	(.L_251 - .L_250)
.L_250:
        /*004c*/ 	.word	0x00000000
        /*0050*/ 	.short	0x0000
        /*0052*/ 	.short	0x0000
        /*0054*/ 	.byte	0x00, 0xf5, 0x21, 0x00


	//----- nvinfo : EIATTR_SPARSE_MMA_MASK
	.align		4
.L_251:
        /*0058*/ 	.byte	0x03, 0x50
        /*005a*/ 	.short	0x0000


	//----- nvinfo : EIATTR_MAXREG_COUNT
	.align		4
        /*005c*/ 	.byte	0x03, 0x1b
        /*005e*/ 	.short	0x00ff


	//----- nvinfo : EIATTR_MERCURY_ISA_VERSION
	.align		4
        /*0060*/ 	.byte	0x03, 0x5f
        /*0062*/ 	.short	0x0101


	//----- nvinfo : EIATTR_VRC_CTA_INIT_COUNT
	.align		4
        /*0064*/ 	.byte	0x02, 0x4a
	.zero		1
	.zero		1


	//----- nvinfo : EIATTR_EXIT_INSTR_OFFSETS
	.align		4
        /*0068*/ 	.byte	0x04, 0x1c
        /*006a*/ 	.short	(.L_253 - .L_252)


	//   ....[0]....
.L_252:
        /*006c*/ 	.word	0x000000d0


	//   ....[1]....
        /*0070*/ 	.word	0x00000a40


	//----- nvinfo : EIATTR_CRS_STACK_SIZE
	.align		4
.L_253:
        /*0074*/ 	.byte	0x04, 0x1e
        /*0076*/ 	.short	(.L_255 - .L_254)
.L_254:
        /*0078*/ 	.word	0x00000000


	//----- nvinfo : EIATTR_CBANK_PARAM_SIZE
	.align		4
.L_255:
        /*007c*/ 	.byte	0x03, 0x19
        /*007e*/ 	.short	0x0020


	//----- nvinfo : EIATTR_PARAM_CBANK
	.align		4
        /*0080*/ 	.byte	0x04, 0x0a
        /*0082*/ 	.short	(.L_257 - .L_256)
	.align		4
.L_256:
        /*0084*/ 	.word	index@(.nv.constant0._Z29_XMP_gpu_unpack_vector_kernelIsEvPT_PKS0_iil)
        /*0088*/ 	.short	0x0380
        /*008a*/ 	.short	0x0020


	//----- nvinfo : EIATTR_SW_WAR
	.align		4
.L_257:
        /*008c*/ 	.byte	0x04, 0x36
        /*008e*/ 	.short	(.L_259 - .L_258)
.L_258:
        /*0090*/ 	.word	0x00000008
.L_259:


//--------------------- .nv.info._Z29_XMP_gpu_unpack_vector_kernelIcEvPT_PKS0_iil --------------------------
	.section	.nv.info._Z29_XMP_gpu_unpack_vector_kernelIcEvPT_PKS0_iil,"",@"SHT_CUDA_INFO"
	.sectionflags	@""
	.align	4


	//----- nvinfo : EIATTR_CUDA_API_VERSION
	.align		4
        /*0000*/ 	.byte	0x04, 0x37
        /*0002*/ 	.short	(.L_261 - .L_260)
.L_260:
        /*0004*/ 	.word	0x00000082


	//----- nvinfo : EIATTR_KPARAM_INFO
	.align		4
.L_261:
        /*0008*/ 	.byte	0x04, 0x17
        /*000a*/ 	.short	(.L_263 - .L_262)
.L_262:
        /*000c*/ 	.word	0x00000000
        /*0010*/ 	.short	0x0004
        /*0012*/ 	.short	0x0018
        /*0014*/ 	.byte	0x00, 0xf0, 0x21, 0x00


	//----- nvinfo : EIATTR_KPARAM_INFO
	.align		4
.L_263:
        /*0018*/ 	.byte	0x04, 0x17
        /*001a*/ 	.short	(.L_265 - .L_264)
.L_264:
        /*001c*/ 	.word	0x00000000
        /*0020*/ 	.short	0x0003
        /*0022*/ 	.short	0x0014
        /*0024*/ 	.byte	0x00, 0xf0, 0x11, 0x00


	//----- nvinfo : EIATTR_KPARAM_INFO
	.align		4
.L_265:
        /*0028*/ 	.byte	0x04, 0x17
        /*002a*/ 	.short	(.L_267 - .L_266)
.L_266:
        /*002c*/ 	.word	0x00000000
        /*0030*/ 	.short	0x0002
        /*0032*/ 	.short	0x0010
        /*0034*/ 	.byte	0x00, 0xf0, 0x11, 0x00


	//----- nvinfo : EIATTR_KPARAM_INFO
	.align		4
.L_267:
        /*0038*/ 	.byte	0x04, 0x17
        /*003a*/ 	.short	(.L_269 - .L_268)
.L_268:
        /*003c*/ 	.word	0x00000000
        /*0040*/ 	.short	0x0001
        /*0042*/ 	.short	0x0008
        /*0044*/ 	.byte	0x00, 0xf5, 0x21, 0x00


	//----- nvinfo : EIATTR_KPARAM_INFO
	.align		4
.L_269:
        /*0048*/ 	.byte	0x04, 0x17
        /*004a*/ 	.short	(.L_271 - .L_270)
.L_270:
        /*004c*/ 	.word	0x00000000
        /*0050*/ 	.short	0x0000
        /*0052*/ 	.short	0x0000
        /*0054*/ 	.byte	0x00, 0xf5, 0x21, 0x00


	//----- nvinfo : EIATTR_SPARSE_MMA_MASK
	.align		4
.L_271:
        /*0058*/ 	.byte	0x03, 0x50
        /*005a*/ 	.short	0x0000


	//----- nvinfo : EIATTR_MAXREG_COUNT
	.align		4
        /*005c*/ 	.byte	0x03, 0x1b
        /*005e*/ 	.short	0x00ff


	//----- nvinfo : EIATTR_MERCURY_ISA_VERSION
	.align		4
        /*0060*/ 	.byte	0x03, 0x5f
        /*0062*/ 	.short	0x0101


	//----- nvinfo : EIATTR_VRC_CTA_INIT_COUNT
	.align		4
        /*0064*/ 	.byte	0x02, 0x4a
	.zero		1
	.zero		1


	//----- nvinfo : EIATTR_EXIT_INSTR_OFFSETS
	.align		4
        /*0068*/ 	.byte	0x04, 0x1c
        /*006a*/ 	.short	(.L_273 - .L_272)


	//   ....[0]....
.L_272:
        /*006c*/ 	.word	0x000000d0


	//   ....[1]....
        /*0070*/ 	.word	0x000008f0


	//----- nvinfo : EIATTR_CRS_STACK_SIZE
	.align		4
.L_273:
        /*0074*/ 	.byte	0x04, 0x1e
        /*0076*/ 	.short	(.L_275 - .L_274)
.L_274:
        /*0078*/ 	.word	0x00000000


	//----- nvinfo : EIATTR_CBANK_PARAM_SIZE
	.align		4
.L_275:
        /*007c*/ 	.byte	0x03, 0x19
        /*007e*/ 	.short	0x0020


	//----- nvinfo : EIATTR_PARAM_CBANK
	.align		4
        /*0080*/ 	.byte	0x04, 0x0a
        /*0082*/ 	.short	(.L_277 - .L_276)
	.align		4
.L_276:
        /*0084*/ 	.word	index@(.nv.constant0._Z29_XMP_gpu_unpack_vector_kernelIcEvPT_PKS0_iil)
        /*0088*/ 	.short	0x0380
        /*008a*/ 	.short	0x0020


	//----- nvinfo : EIATTR_SW_WAR
	.align		4
.L_277:
        /*008c*/ 	.byte	0x04, 0x36
        /*008e*/ 	.short	(.L_279 - .L_278)
.L_278:
        /*0090*/ 	.word	0x00000008
.L_279:


//--------------------- .nv.info._Z27_XMP_gpu_pack_vector_kernelIxEvPT_PKS0_iil --------------------------
	.section	.nv.info._Z27_XMP_gpu_pack_vector_kernelIxEvPT_PKS0_iil,"",@"SHT_CUDA_INFO"
	.sectionflags	@""
	.align	4


	//----- nvinfo : EIATTR_CUDA_API_VERSION
	.align		4
        /*0000*/ 	.byte	0x04, 0x37
        /*0002*/ 	.short	(.L_281 - .L_280)
.L_280:
        /*0004*/ 	.word	0x00000082


	//----- nvinfo : EIATTR_KPARAM_INFO
	.align		4
.L_281:
        /*0008*/ 	.byte	0x04, 0x17
        /*000a*/ 	.short	(.L_283 - .L_282)
.L_282:
        /*000c*/ 	.word	0x00000000
        /*0010*/ 	.short	0x0004
        /*0012*/ 	.short	0x0018
        /*0014*/ 	.byte	0x00, 0xf0, 0x21, 0x00


	//----- nvinfo : EIATTR_KPARAM_INFO
	.align		4
.L_283:
        /*0018*/ 	.byte	0x04, 0x17
        /*001a*/ 	.short	(.L_285 - .L_284)
.L_284:
        /*001c*/ 	.word	0x00000000
        /*0020*/ 	.short	0x0003
        /*0022*/ 	.short	0x0014
        /*0024*/ 	.byte	0x00, 0xf0, 0x11, 0x00


	//----- nvinfo : EIATTR_KPARAM_INFO
	.align		4
.L_285:
        /*0028*/ 	.byte	0x04, 0x17
        /*002a*/ 	.short	(.L_287 - .L_286)
.L_286:
        /*002c*/ 	.word	0x00000000
        /*0030*/ 	.short	0x0002
        /*0032*/ 	.short	0x0010
        /*0034*/ 	.byte	0x00, 0xf0, 0x11, 0x00


	//----- nvinfo : EIATTR_KPARAM_INFO
	.align		4
.L_287:
        /*0038*/ 	.byte	0x04, 0x17
        /*003a*/ 	.short	(.L_289 - .L_288)
.L_288:
        /*003c*/ 	.word	0x00000000
        /*0040*/ 	.short	0x0001
        /*0042*/ 	.short	0x0008
        /*0044*/ 	.byte	0x00, 0xf5, 0x21, 0x00


	//----- nvinfo : EIATTR_KPARAM_INFO
	.align		4
.L_289:
        /*0048*/ 	.byte	0x04, 0x17
        /*004a*/ 	.short	(.L_291 - .L_290)
.L_290:
        /*004c*/ 	.word	0x00000000
        /*0050*/ 	.short	0x0000
        /*0052*/ 	.short	0x0000
        /*0054*/ 	.byte	0x00, 0xf5, 0x21, 0x00


	//----- nvinfo : EIATTR_SPARSE_MMA_MASK
	.align		4
.L_291:
        /*0058*/ 	.byte	0x03, 0x50
        /*005a*/ 	.short	0x0000


	//----- nvinfo : EIATTR_MAXREG_COUNT
	.align		4
        /*005c*/ 	.byte	0x03, 0x1b
        /*005e*/ 	.short	0x00ff


	//----- nvinfo : EIATTR_MERCURY_ISA_VERSION
	.align		4
        /*0060*/ 	.byte	0x03, 0x5f
        /*0062*/ 	.short	0x0101


	//----- nvinfo : EIATTR_VRC_CTA_INIT_COUNT
	.align		4
        /*0064*/ 	.byte	0x02, 0x4a
	.zero		1
	.zero		1


	//----- nvinfo : EIATTR_EXIT_INSTR_OFFSETS
	.align		4
        /*0068*/ 	.byte	0x04, 0x1c
        /*006a*/ 	.short	(.L_293 - .L_292)


	//   ....[0]....
.L_292:
        /*006c*/ 	.word	0x000000d0


	//   ....[1]....
        /*0070*/ 	.word	0x00000a40


	//----- nvinfo : EIATTR_CRS_STACK_SIZE
	.align		4
.L_293:
        /*0074*/ 	.byte	0x04, 0x1e
        /*0076*/ 	.short	(.L_295 - .L_294)
.L_294:
        /*0078*/ 	.word	0x00000000


	//----- nvinfo : EIATTR_CBANK_PARAM_SIZE
	.align		4
.L_295:
        /*007c*/ 	.byte	0x03, 0x19
        /*007e*/ 	.short	0x0020


	//----- nvinfo : EIATTR_PARAM_CBANK
	.align		4
        /*0080*/ 	.byte	0x04, 0x0a
        /*0082*/ 	.short	(.L_297 - .L_296)
	.align		4
.L_296:
        /*0084*/ 	.word	index@(.nv.constant0._Z27_XMP_gpu_pack_vector_kernelIxEvPT_PKS0_iil)
        /*0088*/ 	.short	0x0380
        /*008a*/ 	.short	0x0020


	//----- nvinfo : EIATTR_SW_WAR
	.align		4
.L_297:
        /*008c*/ 	.byte	0x04, 0x36
        /*008e*/ 	.short	(.L_299 - .L_298)
.L_298:
        /*0090*/ 	.word	0x00000008
.L_299:


//--------------------- .nv.info._Z27_XMP_gpu_pack_vector_kernelIiEvPT_PKS0_iil --------------------------
	.section	.nv.info._Z27_XMP_gpu_pack_vector_kernelIiEvPT_PKS0_iil,"",@"SHT_CUDA_INFO"
	.sectionflags	@""
	.align	4


	//----- nvinfo : EIATTR_CUDA_API_VERSION
	.align		4
        /*0000*/ 	.byte	0x04, 0x37
        /*0002*/ 	.short	(.L_301 - .L_300)
.L_300:
        /*0004*/ 	.word	0x00000082


	//----- nvinfo : EIATTR_KPARAM_INFO
	.align		4
.L_301:
        /*0008*/ 	.byte	0x04, 0x17
        /*000a*/ 	.short	(.L_303 - .L_302)
.L_302:
        /*000c*/ 	.word	0x00000000
        /*0010*/ 	.short	0x0004
        /*0012*/ 	.short	0x0018
        /*0014*/ 	.byte	0x00, 0xf0, 0x21, 0x00


	//----- nvinfo : EIATTR_KPARAM_INFO
	.align		4
.L_303:
        /*0018*/ 	.byte	0x04, 0x17
        /*001a*/ 	.short	(.L_305 - .L_304)
.L_304:
        /*001c*/ 	.word	0x00000000
        /*0020*/ 	.short	0x0003
        /*0022*/ 	.short	0x0014
        /*0024*/ 	.byte	0x00, 0xf0, 0x11, 0x00


	//----- nvinfo : EIATTR_KPARAM_INFO
	.align		4
.L_305:
        /*0028*/ 	.byte	0x04, 0x17
        /*002a*/ 	.short	(.L_307 - .L_306)
.L_306:
        /*002c*/ 	.word	0x00000000
        /*0030*/ 	.short	0x0002
        /*0032*/ 	.short	0x0010
        /*0034*/ 	.byte	0x00, 0xf0, 0x11, 0x00


	//----- nvinfo : EIATTR_KPARAM_INFO
	.align		4
.L_307:
        /*0038*/ 	.byte	0x04, 0x17
        /*003a*/ 	.short	(.L_309 - .L_308)
.L_308:
        /*003c*/ 	.word	0x00000000
        /*0040*/ 	.short	0x0001
        /*0042*/ 	.short	0x0008
        /*0044*/ 	.byte	0x00, 0xf5, 0x21, 0x00


	//----- nvinfo : EIATTR_KPARAM_INFO
	.align		4
.L_309:
        /*0048*/ 	.byte	0x04, 0x17
        /*004a*/ 	.short	(.L_311 - .L_310)
.L_310:
        /*004c*/ 	.word	0x00000000
        /*0050*/ 	.short	0x0000
        /*0052*/ 	.short	0x0000
        /*0054*/ 	.byte	0x00, 0xf5, 0x21, 0x00


	//----- nvinfo : EIATTR_SPARSE_MMA_MASK
	.align		4
.L_311:
        /*0058*/ 	.byte	0x03, 0x50
        /*005a*/ 	.short	0x0000


	//----- nvinfo : EIATTR_MAXREG_COUNT
	.align		4
        /*005c*/ 	.byte	0x03, 0x1b
        /*005e*/ 	.short	0x00ff


	//----- nvinfo : EIATTR_MERCURY_ISA_VERSION
	.align		4
        /*0060*/ 	.byte	0x03, 0x5f
        /*0062*/ 	.short	0x0101


	//----- nvinfo : EIATTR_VRC_CTA_INIT_COUNT
	.align		4
        /*0064*/ 	.byte	0x02, 0x4a
	.zero		1
	.zero		1


	//----- nvinfo : EIATTR_EXIT_INSTR_OFFSETS
	.align		4
        /*0068*/ 	.byte	0x04, 0x1c
        /*006a*/ 	.short	(.L_313 - .L_312)


	//   ....[0]....
.L_312:
        /*006c*/ 	.word	0x000000d0


	//   ....[1]....
        /*0070*/ 	.word	0x00000a40


	//----- nvinfo : EIATTR_CRS_STACK_SIZE
	.align		4
.L_313:
        /*0074*/ 	.byte	0x04, 0x1e
        /*0076*/ 	.short	(.L_315 - .L_314)
.L_314:
        /*0078*/ 	.word	0x00000000


	//----- nvinfo : EIATTR_CBANK_PARAM_SIZE
	.align		4
.L_315:
        /*007c*/ 	.byte	0x03, 0x19
        /*007e*/ 	.short	0x0020


	//----- nvinfo : EIATTR_PARAM_CBANK
	.align		4
        /*0080*/ 	.byte	0x04, 0x0a
        /*0082*/ 	.short	(.L_317 - .L_316)
	.align		4
.L_316:
        /*0084*/ 	.word	index@(.nv.constant0._Z27_XMP_gpu_pack_vector_kernelIiEvPT_PKS0_iil)
        /*0088*/ 	.short	0x0380
        /*008a*/ 	.short	0x0020


	//----- nvinfo : EIATTR_SW_WAR
	.align		4
.L_317:
        /*008c*/ 	.byte	0x04, 0x36
        /*008e*/ 	.short	(.L_319 - .L_318)
.L_318:
        /*0090*/ 	.word	0x00000008
.L_319:


//--------------------- .nv.info._Z27_XMP_gpu_pack_vector_kernelIsEvPT_PKS0_iil --------------------------
	.section	.nv.info._Z27_XMP_gpu_pack_vector_kernelIsEvPT_PKS0_iil,"",@"SHT_CUDA_INFO"
	.sectionflags	@""
	.align	4


	//----- nvinfo : EIATTR_CUDA_API_VERSION
	.align		4
        /*0000*/ 	.byte	0x04, 0x37
        /*0002*/ 	.short	(.L_321 - .L_320)
.L_320:
        /*0004*/ 	.word	0x00000082


	//----- nvinfo : EIATTR_KPARAM_INFO
	.align		4
.L_321:
        /*0008*/ 	.byte	0x04, 0x17
        /*000a*/ 	.short	(.L_323 - .L_322)
.L_322:
        /*000c*/ 	.word	0x00000000
        /*0010*/ 	.short	0x0004
        /*0012*/ 	.short	0x0018
        /*0014*/ 	.byte	0x00, 0xf0, 0x21, 0x00


	//----- nvinfo : EIATTR_KPARAM_INFO
	.align		4
.L_323:
        /*0018*/ 	.byte	0x04, 0x17
        /*001a*/ 	.short	(.L_325 - .L_324)
.L_324:
        /*001c*/ 	.word	0x00000000
        /*0020*/ 	.short	0x0003
        /*0022*/ 	.short	0x0014
        /*0024*/ 	.byte	0x00, 0xf0, 0x11, 0x00


	//----- nvinfo : EIATTR_KPARAM_INFO
	.align		4
.L_325:
        /*0028*/ 	.byte	0x04, 0x17
        /*002a*/ 	.short	(.L_327 - .L_326)
.L_326:
        /*002c*/ 	.word	0x00000000
        /*0030*/ 	.short	0x0002
        /*0032*/ 	.short	0x0010
        /*0034*/ 	.byte	0x00, 0xf0, 0x11, 0x00


	//----- nvinfo : EIATTR_KPARAM_INFO
	.align		4
.L_327:
        /*0038*/ 	.byte	0x04, 0x17
        /*003a*/ 	.short	(.L_329 - .L_328)
.L_328:
        /*003c*/ 	.word	0x00000000
        /*0040*/ 	.short	0x0001
        /*0042*/ 	.short	0x0008
        /*0044*/ 	.byte	0x00, 0xf5, 0x21, 0x00


	//----- nvinfo : EIATTR_KPARAM_INFO
	.align		4
.L_329:
        /*0048*/ 	.byte	0x04, 0x17
        /*004a*/ 	.short	(.L_331 - .L_330)
.L_330:
        /*004c*/ 	.word	0x00000000
        /*0050*/ 	.short	0x0000
        /*0052*/ 	.short	0x0000
        /*0054*/ 	.byte	0x00, 0xf5, 0x21, 0x00


	//----- nvinfo : EIATTR_SPARSE_MMA_MASK
	.align		4
.L_331:
        /*0058*/ 	.byte	0x03, 0x50
        /*005a*/ 	.short	0x0000


	//----- nvinfo : EIATTR_MAXREG_COUNT
	.align		4
        /*005c*/ 	.byte	0x03, 0x1b
        /*005e*/ 	.short	0x00ff


	//----- nvinfo : EIATTR_MERCURY_ISA_VERSION
	.align		4
        /*0060*/ 	.byte	0x03, 0x5f
        /*0062*/ 	.short	0x0101


	//----- nvinfo : EIATTR_VRC_CTA_INIT_COUNT
	.align		4
        /*0064*/ 	.byte	0x02, 0x4a
	.zero		1
	.zero		1


	//----- nvinfo : EIATTR_EXIT_INSTR_OFFSETS
	.align		4
        /*0068*/ 	.byte	0x04, 0x1c
        /*006a*/ 	.short	(.L_333 - .L_332)


	//   ....[0]....
.L_332:
        /*006c*/ 	.word	0x000000d0


	//   ....[1]....
        /*0070*/ 	.word	0x00000a40


	//----- nvinfo : EIATTR_CRS_STACK_SIZE
	.align		4
.L_333:
        /*0074*/ 	.byte	0x04, 0x1e
        /*0076*/ 	.short	(.L_335 - .L_334)
.L_334:
        /*0078*/ 	.word	0x00000000


	//----- nvinfo : EIATTR_CBANK_PARAM_SIZE
	.align		4
.L_335:
        /*007c*/ 	.byte	0x03, 0x19
        /*007e*/ 	.short	0x0020


	//----- nvinfo : EIATTR_PARAM_CBANK
	.align		4
        /*0080*/ 	.byte	0x04, 0x0a
        /*0082*/ 	.short	(.L_337 - .L_336)
	.align		4
.L_336:
        /*0084*/ 	.word	index@(.nv.constant0._Z27_XMP_gpu_pack_vector_kernelIsEvPT_PKS0_iil)
        /*0088*/ 	.short	0x0380
        /*008a*/ 	.short	0x0020


	//----- nvinfo : EIATTR_SW_WAR
	.align		4
.L_337:
        /*008c*/ 	.byte	0x04, 0x36
        /*008e*/ 	.short	(.L_339 - .L_338)
.L_338:
        /*0090*/ 	.word	0x00000008
.L_339:


//--------------------- .nv.info._Z27_XMP_gpu_pack_vector_kernelIcEvPT_PKS0_iil --------------------------
	.section	.nv.info._Z27_XMP_gpu_pack_vector_kernelIcEvPT_PKS0_iil,"",@"SHT_CUDA_INFO"
	.sectionflags	@""
	.align	4


	//----- nvinfo : EIATTR_CUDA_API_VERSION
	.align		4
        /*0000*/ 	.byte	0x04, 0x37
        /*0002*/ 	.short	(.L_341 - .L_340)
.L_340:
        /*0004*/ 	.word	0x00000082


	//----- nvinfo : EIATTR_KPARAM_INFO
	.align		4
.L_341:
        /*0008*/ 	.byte	0x04, 0x17
        /*000a*/ 	.short	(.L_343 - .L_342)
.L_342:
        /*000c*/ 	.word	0x00000000
        /*0010*/ 	.short	0x0004
        /*0012*/ 	.short	0x0018
        /*0014*/ 	.byte	0x00, 0xf0, 0x21, 0x00


	//----- nvinfo : EIATTR_KPARAM_INFO
	.align		4
.L_343:
        /*0018*/ 	.byte	0x04, 0x17
        /*001a*/ 	.short	(.L_345 - .L_344)
.L_344:
        /*001c*/ 	.word	0x00000000
        /*0020*/ 	.short	0x0003
        /*0022*/ 	.short	0x0014
        /*0024*/ 	.byte	0x00, 0xf0, 0x11, 0x00


	//----- nvinfo : EIATTR_KPARAM_INFO
	.align		4
.L_345:
        /*0028*/ 	.byte	0x04, 0x17
        /*002a*/ 	.short	(.L_347 - .L_346)
.L_346:
        /*002c*/ 	.word	0x00000000
        /*0030*/ 	.short	0x0002
        /*0032*/ 	.short	0x0010
        /*0034*/ 	.byte	0x00, 0xf0, 0x11, 0x00


	//----- nvinfo : EIATTR_KPARAM_INFO
	.align		4
.L_347:
        /*0038*/ 	.byte	0x04, 0x17
        /*003a*/ 	.short	(.L_349 - .L_348)
.L_348:
        /*003c*/ 	.word	0x00000000
        /*0040*/ 	.short	0x0001
        /*0042*/ 	.short	0x0008
        /*0044*/ 	.byte	0x00, 0xf5, 0x21, 0x00


	//----- nvinfo : EIATTR_KPARAM_INFO
	.align		4
.L_349:
        /*0048*/ 	.byte	0x04, 0x17
        /*004a*/ 	.short	(.L_351 - .L_350)
.L_350:
        /*004c*/ 	.word	0x00000000
        /*0050*/ 	.short	0x0000
        /*0052*/ 	.short	0x0000
        /*0054*/ 	.byte	0x00, 0xf5, 0x21, 0x00


	//----- nvinfo : EIATTR_SPARSE_MMA_MASK
	.align		4
.L_351:
        /*0058*/ 	.byte	0x03, 0x50
        /*005a*/ 	.short	0x0000


	//----- nvinfo : EIATTR_MAXREG_COUNT
	.align		4
        /*005c*/ 	.byte	0x03, 0x1b
        /*005e*/ 	.short	0x00ff


	//----- nvinfo : EIATTR_MERCURY_ISA_VERSION
	.align		4
        /*0060*/ 	.byte	0x03, 0x5f
        /*0062*/ 	.short	0x0101


	//----- nvinfo : EIATTR_VRC_CTA_INIT_COUNT
	.align		4
        /*0064*/ 	.byte	0x02, 0x4a
	.zero		1
	.zero		1


	//----- nvinfo : EIATTR_EXIT_INSTR_OFFSETS
	.align		4
        /*0068*/ 	.byte	0x04, 0x1c
        /*006a*/ 	.short	(.L_353 - .L_352)


	//   ....[0]....
.L_352:
        /*006c*/ 	.word	0x000000d0


	//   ....[1]....
        /*0070*/ 	.word	0x000008f0


	//----- nvinfo : EIATTR_CRS_STACK_SIZE
	.align		4
.L_353:
        /*0074*/ 	.byte	0x04, 0x1e
        /*0076*/ 	.short	(.L_355 - .L_354)
.L_354:
        /*0078*/ 	.word	0x00000000


	//----- nvinfo : EIATTR_CBANK_PARAM_SIZE
	.align		4
.L_355:
        /*007c*/ 	.byte	0x03, 0x19
        /*007e*/ 	.short	0x0020


	//----- nvinfo : EIATTR_PARAM_CBANK
	.align		4
        /*0080*/ 	.byte	0x04, 0x0a
        /*0082*/ 	.short	(.L_357 - .L_356)
	.align		4
.L_356:
        /*0084*/ 	.word	index@(.nv.constant0._Z27_XMP_gpu_pack_vector_kernelIcEvPT_PKS0_iil)
        /*0088*/ 	.short	0x0380
        /*008a*/ 	.short	0x0020


	//----- nvinfo : EIATTR_SW_WAR
	.align		4
.L_357:
        /*008c*/ 	.byte	0x04, 0x36
        /*008e*/ 	.short	(.L_359 - .L_358)
.L_358:
        /*0090*/ 	.word	0x00000008
.L_359:


//--------------------- .nv.callgraph             --------------------------
	.section	.nv.callgraph,"",@"SHT_CUDA_CALLGRAPH"
	.align	4
	.sectionentsize	8
	.align		4
        /*0000*/ 	.word	0x00000000
	.align		4
        /*0004*/ 	.word	0xffffffff
	.align		4
        /*0008*/ 	.word	0x00000000
	.align		4
        /*000c*/ 	.word	0xfffffffe
	.align		4
        /*0010*/ 	.word	0x00000000
	.align		4
        /*0014*/ 	.word	0xfffffffd
	.align		4
        /*0018*/ 	.word	0x00000000
	.align		4
        /*001c*/ 	.word	0xfffffffc


//--------------------- .text._Z16memcpy2D2_kernelIdEvPT_PKS0_illS1_S3_illi --------------------------
	.section	.text._Z16memcpy2D2_kernelIdEvPT_PKS0_illS1_S3_illi,"ax",@progbits
	.align	128
.text._Z16memcpy2D2_kernelIdEvPT_PKS0_illS1_S3_illi:
        .type           _Z16memcpy2D2_kernelIdEvPT_PKS0_illS1_S3_illi,@function
        .size           _Z16memcpy2D2_kernelIdEvPT_PKS0_illS1_S3_illi,(.L_x_112 - _Z16memcpy2D2_kernelIdEvPT_PKS0_illS1_S3_illi)
        .other          _Z16memcpy2D2_kernelIdEvPT_PKS0_illS1_S3_illi,@"STO_CUDA_ENTRY STV_DEFAULT"
_Z16memcpy2D2_kernelIdEvPT_PKS0_illS1_S3_illi:
[----:B------:R-:W-:Y:S08]  /*0000*/  LDC R1, c[0x0][0x37c] ;  /* 0x0000df00ff017b82 */ /* 0x000ff00000000800 */
[----:B------:R-:W0:Y:S01]  /*0010*/  S2UR UR10, SR_CTAID.Z ;  /* 0x00000000000a79c3 */ /* 0x000e220000002700 */
[----:B------:R-:W1:Y:S01]  /*0020*/  S2R R3, SR_TID.Y ;  /* 0x0000000000037919 */ /* 0x000e620000002200 */
[----:B------:R-:W2:Y:S01]  /*0030*/  LDCU.64 UR4, c[0x0][0x358] ;  /* 0x00006b00ff0477ac */ /* 0x000ea20008000a00 */
[----:B------:R-:W3:Y:S05]  /*0040*/  S2R R29, SR_TID.X ;  /* 0x00000000001d7919 */ /* 0x000eea0000002100 */
[----:B------:R-:W1:Y:S01]  /*0050*/  LDC R0, c[0x0][0x364] ;  /* 0x0000d900ff007b82 */ /* 0x000e620000000800 */
[----:B------:R-:W4:Y:S07]  /*0060*/  LDCU UR7, c[0x0][0x374] ;  /* 0x00006e80ff0777ac */ /* 0x000f2e0008000800 */
[----:B------:R-:W1:Y:S08]  /*0070*/  S2UR UR6, SR_CTAID.Y ;  /* 0x00000000000679c3 */ /* 0x000e700000002600 */
[----:B------:R-:W3:Y:S01]  /*0080*/  S2UR UR8, SR_CTAID.X ;  /* 0x00000000000879c3 */ /* 0x000ee20000002500 */
[----:B0-----:R-:W-:-:S07]  /*0090*/  UISETP.NE.AND UP0, UPT, UR10, URZ, UPT ;  /* 0x000000ff0a00728c */ /* 0x001fce000bf05270 */
[----:B------:R-:W3:Y:S01]  /*00a0*/  LDC R4, c[0x0][0x360] ;  /* 0x0000d800ff047b82 */ /* 0x000ee20000000800 */
[----:B------:R-:W0:Y:S01]  /*00b0*/  LDCU UR9, c[0x0][0x370] ;  /* 0x00006e00ff0977ac */ /* 0x000e220008000800 */
[C---:B-1----:R-:W-:Y:S02]  /*00c0*/  IMAD R2, R0.reuse, UR6, R3 ;  /* 0x0000000600027c24 */ /* 0x042fe4000f8e0203 */
[----:B----4-:R-:W-:Y:S02]  /*00d0*/  IMAD R0, R0, UR7, RZ ;  /* 0x0000000700007c24 */ /* 0x010fe4000f8e02ff */
[C---:B---3--:R-:W-:Y:S02]  /*00e0*/  IMAD R28, R4.reuse, UR8, R29 ;  /* 0x00000008041c7c24 */ /* 0x048fe4000f8e021d */
[----:B0-----:R-:W-:Y:S01]  /*00f0*/  IMAD R3, R4, UR9, RZ ;  /* 0x0000000904037c24 */ /* 0x001fe2000f8e02ff */
[----:B--2---:R-:W-:Y:S06]  /*0100*/  BRA.U !UP0, `(.L_x_0) ;  /* 0x0000000908647547 */ /* 0x004fec000b800000 */
[----:B------:R-:W0:Y:S02]  /*0110*/  LDCU UR6, c[0x0][0x3d0] ;  /* 0x00007a00ff0677ac */ /* 0x000e240008000800 */
[----:B0-----:R-:W-:-:S13]  /*0120*/  ISETP.GE.AND P0, PT, R2, UR6, PT ;  /* 0x0000000602007c0c */ /* 0x001fda000bf06270 */
[----:B------:R-:W-:Y:S05]  /*0130*/  @P0 EXIT ;  /* 0x000000000000094d */ /* 0x000fea0003800000 */
[----:B------:R-:W0:Y:S01]  /*0140*/  I2F.U32.RP R8, R3 ;  /* 0x0000000300087306 */ /* 0x000e220000209000 */
[----:B------:R-:W1:Y:S01]  /*0150*/  LDCU UR6, c[0x0][0x3b8] ;  /* 0x00007700ff0677ac */ /* 0x000e620008000800 */
[--C-:B------:R-:W-:Y:S01]  /*0160*/  IMAD.IADD R26, R28, 0x1, R3.reuse ;  /* 0x000000011c1a7824 */ /* 0x100fe200078e0203 */
[----:B------:R-:W-:Y:S01]  /*0170*/  ISETP.NE.U32.AND P2, PT, R3, RZ, PT ;  /* 0x000000ff0300720c */ /* 0x000fe20003f45070 */
[----:B------:R-:W-:Y:S01]  /*0180*/  IMAD.MOV R9, RZ, RZ, -R3 ;  /* 0x000000ffff097224 */ /* 0x000fe200078e0a03 */
[----:B------:R-:W2:Y:S01]  /*0190*/  LDCU.64 UR12, c[0x0][0x3a8] ;  /* 0x00007500ff0c77ac */ /* 0x000ea20008000a00 */
[----:B------:R-:W-:Y:S01]  /*01a0*/  IMAD.MOV.U32 R4, RZ, RZ, RZ ;  /* 0x000000ffff047224 */ /* 0x000fe200078e00ff */
[----:B------:R-:W3:Y:S01]  /*01b0*/  LDCU.128 UR8, c[0x0][0x3c0] ;  /* 0x00007800ff0877ac */ /* 0x000ee20008000c00 */
[----:B0-----:R-:W0:Y:S01]  /*01c0*/  MUFU.RCP R8, R8 ;  /* 0x0000000800087308 */ /* 0x001e220000001000 */
[C---:B-1----:R-:W-:Y:S02]  /*01d0*/  ISETP.GE.AND P0, PT, R26.reuse, UR6, PT ;  /* 0x000000061a007c0c */ /* 0x042fe4000bf06270 */
[----:B------:R-:W-:Y:S01]  /*01e0*/  VIMNMX R7, PT, PT, R26, UR6, !PT ;  /* 0x000000061a077c48 */ /* 0x000fe2000ffe0100 */
[----:B------:R-:W1:Y:S01]  /*01f0*/  LDCU.64 UR6, c[0x0][0x3b0] ;  /* 0x00007600ff0677ac */ /* 0x000e620008000a00 */
[----:B------:R-:W-:Y:S01]  /*0200*/  SEL R6, RZ, 0x1, P0 ;  /* 0x00000001ff067807 */ /* 0x000fe20000000000 */
[----:B0-----:R-:W-:-:S06]  /*0210*/  VIADD R5, R8, 0xffffffe ;  /* 0x0ffffffe08057836 */ /* 0x001fcc0000000000 */
[----:B------:R-:W0:Y:S02]  /*0220*/  F2I.FTZ.U32.TRUNC.NTZ R5, R5 ;  /* 0x0000000500057305 */ /* 0x000e24000021f000 */
[----:B0-----:R-:W-:-:S04]  /*0230*/  IMAD R9, R9, R5, RZ ;  /* 0x0000000509097224 */ /* 0x001fc800078e02ff */
[----:B------:R-:W-:Y:S01]  /*0240*/  IMAD.HI.U32 R9, R5, R9, R4 ;  /* 0x0000000905097227 */ /* 0x000fe200078e0004 */
[----:B------:R-:W-:-:S05]  /*0250*/  IADD3 R4, PT, PT, R7, -R26, -R6 ;  /* 0x8000001a07047210 */ /* 0x000fca0007ffe806 */
[----:B------:R-:W-:-:S04]  /*0260*/  IMAD.HI.U32 R9, R9, R4, RZ ;  /* 0x0000000409097227 */ /* 0x000fc800078e00ff */
[----:B------:R-:W-:-:S04]  /*0270*/  IMAD.MOV R5, RZ, RZ, -R9 ;  /* 0x000000ffff057224 */ /* 0x000fc800078e0a09 */
[----:B------:R-:W-:-:S05]  /*0280*/  IMAD R4, R3, R5, R4 ;  /* 0x0000000503047224 */ /* 0x000fca00078e0204 */
[----:B------:R-:W-:-:S13]  /*0290*/  ISETP.GE.U32.AND P0, PT, R4, R3, PT ;  /* 0x000000030400720c */ /* 0x000fda0003f06070 */
[----:B------:R-:W-:Y:S01]  /*02a0*/  @P0 IMAD.IADD R4, R4, 0x1, -R3 ;  /* 0x0000000104040824 */ /* 0x000fe200078e0a03 */
[----:B------:R-:W-:-:S04]  /*02b0*/  @P0 IADD3 R9, PT, PT, R9, 0x1, RZ ;  /* 0x0000000109090810 */ /* 0x000fc80007ffe0ff */
[----:B------:R-:W-:-:S13]  /*02c0*/  ISETP.GE.U32.AND P1, PT, R4, R3, PT ;  /* 0x000000030400720c */ /* 0x000fda0003f26070 */
[----:B------:R-:W-:Y:S01]  /*02d0*/  @P1 VIADD R9, R9, 0x1 ;  /* 0x0000000109091836 */ /* 0x000fe20000000000 */
[----:B------:R-:W-:-:S05]  /*02e0*/  @!P2 LOP3.LUT R9, RZ, R3, RZ, 0x33, !PT ;  /* 0x00000003ff09a212 */ /* 0x000fca00078e33ff */
[----:B------:R-:W-:Y:S02]  /*02f0*/  IMAD.IADD R4, R6, 0x1, R9 ;  /* 0x0000000106047824 */ /* 0x000fe400078e0209 */
[----:B-123--:R-:W-:-:S07]  /*0300*/  IMAD.IADD R6, R3, 0x1, R26 ;  /* 0x0000000103067824 */ /* 0x00efce00078e021a */
.L_x_6:
[----:B0-----:R-:W0:Y:S01]  /*0310*/  LDC R5, c[0x0][0x3b8] ;  /* 0x0000ee00ff057b82 */ /* 0x001e220000000800 */
[----:B------:R-:W-:Y:S01]  /*0320*/  BSSY.RECONVERGENT B0, `(.L_x_1) ;  /* 0x0000072000007945 */ /* 0x000fe20003800200 */
[----:B0-----:R-:W-:-:S13]  /*0330*/  ISETP.GE.AND P0, PT, R28, R5, PT ;  /* 0x000000051c00720c */ /* 0x001fda0003f06270 */
[----:B-1----:R-:W-:Y:S05]  /*0340*/  @P0 BRA `(.L_x_2) ;  /* 0x0000000400bc0947 */ /* 0x002fea0003800000 */
[C---:B------:R-:W-:Y:S01]  /*0350*/  LOP3.LUT R23, R4.reuse, 0x3, RZ, 0xc0, !PT ;  /* 0x0000000304177812 */ /* 0x040fe200078ec0ff */
[----:B------:R-:W-:Y:S01]  /*0360*/  BSSY.RECONVERGENT B1, `(.L_x_3) ;  /* 0x0000035000017945 */ /* 0x000fe20003800200 */
[----:B------:R-:W-:Y:S01]  /*0370*/  ISETP.GE.U32.AND P0, PT, R4, 0x3, PT ;  /* 0x000000030400780c */ /* 0x000fe20003f06070 */
[----:B------:R-:W-:Y:S01]  /*0380*/  IMAD.MOV.U32 R24, RZ, RZ, R28 ;  /* 0x000000ffff187224 */ /* 0x000fe200078e001c */
[----:B------:R-:W-:Y:S02]  /*0390*/  ISETP.NE.AND P1, PT, R23, 0x3, PT ;  /* 0x000000031700780c */ /* 0x000fe40003f25270 */
[----:B------:R-:W-:-:S11]  /*03a0*/  SHF.R.S32.HI R22, RZ, 0x1f, R2 ;  /* 0x0000001fff167819 */ /* 0x000fd60000011402 */
[----:B------:R-:W-:Y:S05]  /*03b0*/  @!P1 BRA `(.L_x_4) ;  /* 0x0000000000bc9947 */ /* 0x000fea0003800000 */
[----:B------:R-:W0:Y:S01]  /*03c0*/  LDC.64 R8, c[0x0][0x3c8] ;  /* 0x0000f200ff087b82 */ /* 0x000e220000000a00 */
[----:B------:R-:W-:-:S07]  /*03d0*/  SHF.R.S32.HI R29, RZ, 0x1f, R28 ;  /* 0x0000001fff1d7819 */ /* 0x000fce000001141c */
[----:B------:R-:W1:Y:S08]  /*03e0*/  LDC.64 R10, c[0x0][0x3b0] ;  /* 0x0000ec00ff0a7b82 */ /* 0x000e700000000a00 */
[----:B------:R-:W2:Y:S01]  /*03f0*/  LDC.64 R14, c[0x0][0x3a8] ;  /* 0x0000ea00ff0e7b82 */ /* 0x000ea20000000a00 */
[----:B0-----:R-:W-:-:S04]  /*0400*/  IMAD R12, R22, R8, RZ ;  /* 0x00000008160c7224 */ /* 0x001fc800078e02ff */
[C---:B------:R-:W-:Y:S02]  /*0410*/  IMAD R9, R2.reuse, R9, R12 ;  /* 0x0000000902097224 */ /* 0x040fe400078e020c */
[----:B------:R-:W-:-:S04]  /*0420*/  IMAD.WIDE.U32 R12, R2, R8, R28 ;  /* 0x00000008020c7225 */ /* 0x000fc800078e001c */
[----:B------:R-:W-:Y:S01]  /*0430*/  IMAD.IADD R13, R13, 0x1, R9 ;  /* 0x000000010d0d7824 */ /* 0x000fe200078e0209 */
[----:B-1----:R-:W-:-:S04]  /*0440*/  LEA R20, P1, R12, R10, 0x3 ;  /* 0x0000000a0c147211 */ /* 0x002fc800078218ff */
[----:B------:R-:W-:Y:S02]  /*0450*/  LEA.HI.X R21, R12, R11, R13, 0x3, P1 ;  /* 0x0000000b0c157211 */ /* 0x000fe400008f1c0d */
[----:B------:R-:W0:Y:S04]  /*0460*/  LDC.64 R12, c[0x0][0x3c0] ;  /* 0x0000f000ff0c7b82 */ /* 0x000e280000000a00 */
[----:B------:R-:W3:Y:S01]  /*0470*/  LDG.E.64.CONSTANT R20, desc[UR4][R20.64] ;  /* 0x0000000414147981 */ /* 0x000ee2000c1e9b00 */
[----:B------:R-:W-:Y:S02]  /*0480*/  IMAD.MOV.U32 R24, RZ, RZ, R26 ;  /* 0x000000ffff187224 */ /* 0x000fe400078e001a */
[-C--:B0-----:R-:W-:Y:S02]  /*0490*/  IMAD R16, R22, R12.reuse, RZ ;  /* 0x0000000c16107224 */ /* 0x081fe400078e02ff */
[----:B------:R-:W-:-:S04]  /*04a0*/  IMAD.WIDE.U32 R18, R2, R12, R28 ;  /* 0x0000000c02127225 */ /* 0x000fc800078e001c */
[----:B------:R-:W-:Y:S01]  /*04b0*/  IMAD R13, R2, R13, R16 ;  /* 0x0000000d020d7224 */ /* 0x000fe200078e0210 */
[----:B--2---:R-:W-:-:S04]  /*04c0*/  LEA R16, P1, R18, R14, 0x3 ;  /* 0x0000000e12107211 */ /* 0x004fc800078218ff */
[----:B------:R-:W-:-:S04]  /*04d0*/  IADD3 R17, PT, PT, R19, R13, RZ ;  /* 0x0000000d13117210 */ /* 0x000fc80007ffe0ff */
[----:B------:R-:W-:Y:S02]  /*04e0*/  LEA.HI.X R17, R18, R15, R17, 0x3, P1 ;  /* 0x0000000f12117211 */ /* 0x000fe400008f1c11 */
[----:B------:R-:W-:-:S03]  /*04f0*/  ISETP.NE.AND P1, PT, R23, RZ, PT ;  /* 0x000000ff1700720c */ /* 0x000fc60003f25270 */
[----:B---3--:R0:W-:Y:S10]  /*0500*/  STG.E.64 desc[UR4][R16.64], R20 ;  /* 0x0000001410007986 */ /* 0x0081f4000c101b04 */
[----:B------:R-:W-:Y:S05]  /*0510*/  @!P1 BRA `(.L_x_4) ;  /* 0x0000000000649947 */ /* 0x000fea0003800000 */
[----:B------:R-:W-:Y:S02]  /*0520*/  ISETP.NE.AND P1, PT, R23, 0x1, PT ;  /* 0x000000011700780c */ /* 0x000fe40003f25270 */
[----:B------:R-:W-:-:S03]  /*0530*/  SHF.R.S32.HI R27, RZ, 0x1f, R26 ;  /* 0x0000001fff1b7819 */ /* 0x000fc6000001141a */
[----:B0-----:R-:W-:-:S03]  /*0540*/  IMAD.WIDE.U32 R16, R2, R8, R26 ;  /* 0x0000000802107225 */ /* 0x001fc600078e001a */
[----:B------:R-:W-:-:S05]  /*0550*/  LEA R20, P2, R16, R10, 0x3 ;  /* 0x0000000a10147211 */ /* 0x000fca00078418ff */
[----:B------:R-:W-:-:S03]  /*0560*/  @P1 SHF.R.S32.HI R7, RZ, 0x1f, R6 ;  /* 0x0000001fff071819 */ /* 0x000fc60000011406 */
[----:B------:R-:W-:-:S04]  /*0570*/  @P1 IMAD.WIDE.U32 R18, R2, R8, R6 ;  /* 0x0000000802121225 */ /* 0x000fc800078e0006 */
[C---:B------:R-:W-:Y:S02]  /*0580*/  IMAD.IADD R8, R9.reuse, 0x1, R17 ;  /* 0x0000000109087824 */ /* 0x040fe400078e0211 */
[----:B------:R-:W-:-:S03]  /*0590*/  @P1 IMAD.IADD R9, R9, 0x1, R19 ;  /* 0x0000000109091824 */ /* 0x000fc600078e0213 */
[----:B------:R-:W-:Y:S02]  /*05a0*/  LEA.HI.X R21, R16, R11, R8, 0x3, P2 ;  /* 0x0000000b10157211 */ /* 0x000fe400010f1c08 */
[----:B------:R-:W-:-:S04]  /*05b0*/  @P1 LEA R10, P2, R18, R10, 0x3 ;  /* 0x0000000a120a1211 */ /* 0x000fc800078418ff */
[----:B------:R-:W-:Y:S01]  /*05c0*/  @P1 LEA.HI.X R11, R18, R11, R9, 0x3, P2 ;  /* 0x0000000b120b1211 */ /* 0x000fe200010f1c09 */
[----:B------:R-:W2:Y:S05]  /*05d0*/  LDG.E.64.CONSTANT R20, desc[UR4][R20.64] ;  /* 0x0000000414147981 */ /* 0x000eaa000c1e9b00 */
[----:B------:R-:W3:Y:S01]  /*05e0*/  @P1 LDG.E.64.CONSTANT R10, desc[UR4][R10.64] ;  /* 0x000000040a0a1981 */ /* 0x000ee2000c1e9b00 */
[----:B------:R-:W-:Y:S01]  /*05f0*/  IMAD.WIDE.U32 R8, R2, R12, R26 ;  /* 0x0000000c02087225 */ /* 0x000fe200078e001a */
[----:B------:R-:W-:-:S03]  /*0600*/  MOV R24, R6 ;  /* 0x0000000600187202 */ /* 0x000fc60000000f00 */
[----:B------:R-:W-:Y:S01]  /*0610*/  @P1 IMAD.WIDE.U32 R16, R2, R12, R6 ;  /* 0x0000000c02101225 */ /* 0x000fe200078e0006 */
[----:B------:R-:W-:-:S03]  /*0620*/  LEA R12, P2, R8, R14, 0x3 ;  /* 0x0000000e080c7211 */ /* 0x000fc600078418ff */
[C---:B------:R-:W-:Y:S01]  /*0630*/  IMAD.IADD R18, R13.reuse, 0x1, R9 ;  /* 0x000000010d127824 */ /* 0x040fe200078e0209 */
[----:B------:R-:W-:Y:S01]  /*0640*/  @P1 LEA R14, P3, R16, R14, 0x3 ;  /* 0x0000000e100e1211 */ /* 0x000fe200078618ff */
[----:B------:R-:W-:Y:S02]  /*0650*/  @P1 IMAD.IADD R9, R13, 0x1, R17 ;  /* 0x000000010d091824 */ /* 0x000fe400078e0211 */
[----:B------:R-:W-:Y:S01]  /*0660*/  @P1 IMAD.IADD R24, R3, 0x1, R6 ;  /* 0x0000000103181824 */ /* 0x000fe200078e0206 */
[-C--:B------:R-:W-:Y:S02]  /*0670*/  LEA.HI.X R13, R8, R15.reuse, R18, 0x3, P2 ;  /* 0x0000000f080d7211 */ /* 0x080fe400010f1c12 */
[----:B------:R-:W-:-:S03]  /*0680*/  @P1 LEA.HI.X R15, R16, R15, R9, 0x3, P3 ;  /* 0x0000000f100f1211 */ /* 0x000fc600018f1c09 */
[----:B--2---:R1:W-:Y:S04]  /*0690*/  STG.E.64 desc[UR4][R12.64], R20 ;  /* 0x000000140c007986 */ /* 0x0043e8000c101b04 */
[----:B---3--:R1:W-:Y:S02]  /*06a0*/  @P1 STG.E.64 desc[UR4][R14.64], R10 ;  /* 0x0000000a0e001986 */ /* 0x0083e4000c101b04 */
.L_x_4:
[----:B------:R-:W-:Y:S05]  /*06b0*/  BSYNC.RECONVERGENT B1 ;  /* 0x0000000000017941 */ /* 0x000fea0003800200 */
.L_x_3:
[----:B------:R-:W-:Y:S05]  /*06c0*/  @!P0 BRA `(.L_x_2) ;  /* 0x0000000000dc8947 */ /* 0x000fea0003800000 */
.L_x_5:
[--C-:B-1----:R-:W-:Y:S01]  /*06d0*/  SHF.R.S32.HI R15, RZ, 0x1f, R24.reuse ;  /* 0x0000001fff0f7819 */ /* 0x102fe20000011418 */
[----:B------:R-:W-:Y:S02]  /*06e0*/  IMAD R23, R22, UR10, RZ ;  /* 0x0000000a16177c24 */ /* 0x000fe4000f8e02ff */
[----:B------:R-:W-:Y:S02]  /*06f0*/  IMAD.MOV.U32 R14, RZ, RZ, R24 ;  /* 0x000000ffff0e7224 */ /* 0x000fe400078e0018 */
[C---:B------:R-:W-:Y:S02]  /*0700*/  IMAD R23, R2.reuse, UR11, R23 ;  /* 0x0000000b02177c24 */ /* 0x040fe4000f8e0217 */
[----:B------:R-:W-:-:S04]  /*0710*/  IMAD.WIDE.U32 R8, R2, UR10, R14 ;  /* 0x0000000a02087c25 */ /* 0x000fc8000f8e000e */
[----:B------:R-:W-:Y:S01]  /*0720*/  IMAD.IADD R9, R23, 0x1, R9 ;  /* 0x0000000117097824 */ /* 0x000fe200078e0209 */
[----:B------:R-:W-:-:S04]  /*0730*/  LEA R18, P0, R8, UR6, 0x3 ;  /* 0x0000000608127c11 */ /* 0x000fc8000f8018ff */
[----:B------:R-:W-:-:S06]  /*0740*/  LEA.HI.X R19, R8, UR7, R9, 0x3, P0 ;  /* 0x0000000708137c11 */ /* 0x000fcc00080f1c09 */
[----:B------:R-:W2:Y:S01]  /*0750*/  LDG.E.64.CONSTANT R18, desc[UR4][R18.64] ;  /* 0x0000000412127981 */ /* 0x000ea2000c1e9b00 */
[----:B------:R-:W-:Y:S02]  /*0760*/  IMAD.IADD R12, R3, 0x1, R24 ;  /* 0x00000001030c7824 */ /* 0x000fe400078e0218 */
[----:B------:R-:W-:Y:S02]  /*0770*/  IMAD R9, R22, UR8, RZ ;  /* 0x0000000816097c24 */ /* 0x000fe4000f8e02ff */
[----:B------:R-:W-:Y:S01]  /*0780*/  IMAD.WIDE.U32 R14, R2, UR8, R14 ;  /* 0x00000008020e7c25 */ /* 0x000fe2000f8e000e */
[----:B------:R-:W-:-:S03]  /*0790*/  SHF.R.S32.HI R13, RZ, 0x1f, R12 ;  /* 0x0000001fff0d7819 */ /* 0x000fc6000001140c */
[----:B------:R-:W-:Y:S01]  /*07a0*/  IMAD R24, R2, UR9, R9 ;  /* 0x0000000902187c24 */ /* 0x000fe2000f8e0209 */
[----:B0-----:R-:W-:Y:S01]  /*07b0*/  LEA R16, P0, R14, UR12, 0x3 ;  /* 0x0000000c0e107c11 */ /* 0x001fe2000f8018ff */
[--C-:B------:R-:W-:Y:S02]  /*07c0*/  IMAD.IADD R20, R3, 0x1, R12.reuse ;  /* 0x0000000103147824 */ /* 0x100fe400078e020c */
[----:B------:R-:W-:Y:S01]  /*07d0*/  IMAD.WIDE.U32 R10, R2, UR10, R12 ;  /* 0x0000000a020a7c25 */ /* 0x000fe2000f8e000c */
[----:B------:R-:W-:Y:S02]  /*07e0*/  IADD3 R9, PT, PT, R24, R15, RZ ;  /* 0x0000000f18097210 */ /* 0x000fe40007ffe0ff */
[----:B------:R-:W-:Y:S01]  /*07f0*/  SHF.R.S32.HI R21, RZ, 0x1f, R20 ;  /* 0x0000001fff157819 */ /* 0x000fe20000011414 */
[----:B------:R-:W-:Y:S01]  /*0800*/  IMAD.IADD R11, R23, 0x1, R11 ;  /* 0x00000001170b7824 */ /* 0x000fe200078e020b */
[----:B------:R-:W-:Y:S01]  /*0810*/  LEA R8, P1, R10, UR6, 0x3 ;  /* 0x000000060a087c11 */ /* 0x000fe2000f8218ff */
[----:B------:R-:W-:Y:S01]  /*0820*/  IMAD.WIDE.U32 R12, R2, UR8, R12 ;  /* 0x00000008020c7c25 */ /* 0x000fe2000f8e000c */
[----:B------:R-:W-:-:S02]  /*0830*/  LEA.HI.X R17, R14, UR13, R9, 0x3, P0 ;  /* 0x0000000d0e117c11 */ /* 0x000fc400080f1c09 */
[----:B------:R-:W-:Y:S01]  /*0840*/  LEA.HI.X R9, R10, UR7, R11, 0x3, P1 ;  /* 0x000000070a097c11 */ /* 0x000fe200088f1c0b */
[----:B------:R-:W-:-:S04]  /*0850*/  IMAD.WIDE.U32 R14, R2, UR10, R20 ;  /* 0x0000000a020e7c25 */ /* 0x000fc8000f8e0014 */
[----:B------:R-:W-:Y:S01]  /*0860*/  IMAD.IADD R10, R3, 0x1, R20 ;  /* 0x00000001030a7824 */ /* 0x000fe200078e0214 */
[----:B------:R-:W3:Y:S01]  /*0870*/  LDG.E.64.CONSTANT R8, desc[UR4][R8.64] ;  /* 0x0000000408087981 */ /* 0x000ee2000c1e9b00 */
[----:B------:R-:W-:Y:S02]  /*0880*/  IMAD.IADD R15, R23, 0x1, R15 ;  /* 0x00000001170f7824 */ /* 0x000fe400078e020f */
[----:B------:R-:W-:Y:S01]  /*0890*/  IMAD.IADD R13, R24, 0x1, R13 ;  /* 0x00000001180d7824 */ /* 0x000fe200078e020d */
[----:B------:R-:W-:Y:S01]  /*08a0*/  SHF.R.S32.HI R11, RZ, 0x1f, R10 ;  /* 0x0000001fff0b7819 */ /* 0x000fe2000001140a */
[----:B------:R-:W-:Y:S01]  /*08b0*/  IMAD.WIDE.U32 R20, R2, UR8, R20 ;  /* 0x0000000802147c25 */ /* 0x000fe2000f8e0014 */
[----:B--2---:R0:W-:Y:S02]  /*08c0*/  STG.E.64 desc[UR4][R16.64], R18 ;  /* 0x0000001210007986 */ /* 0x0041e4000c101b04 */
[----:B0-----:R-:W-:Y:S02]  /*08d0*/  LEA R18, P1, R14, UR6, 0x3 ;  /* 0x000000060e127c11 */ /* 0x001fe4000f8218ff */
[----:B------:R-:W-:-:S02]  /*08e0*/  LEA R16, P0, R12, UR12, 0x3 ;  /* 0x0000000c0c107c11 */ /* 0x000fc4000f8018ff */
[----:B------:R-:W-:Y:S01]  /*08f0*/  LEA.HI.X R19, R14, UR7, R15, 0x3, P1 ;  /* 0x000000070e137c11 */ /* 0x000fe200088f1c0f */
[----:B------:R-:W-:Y:S01]  /*0900*/  IMAD.IADD R15, R24, 0x1, R21 ;  /* 0x00000001180f7824 */ /* 0x000fe200078e0215 */
[----:B------:R-:W-:Y:S01]  /*0910*/  LEA.HI.X R17, R12, UR13, R13, 0x3, P0 ;  /* 0x0000000d0c117c11 */ /* 0x000fe200080f1c0d */
[----:B------:R-:W-:Y:S01]  /*0920*/  IMAD.WIDE.U32 R12, R2, UR10, R10 ;  /* 0x0000000a020c7c25 */ /* 0x000fe2000f8e000a */
[C---:B------:R-:W-:Y:S02]  /*0930*/  LEA R14, P0, R20.reuse, UR12, 0x3 ;  /* 0x0000000c140e7c11 */ /* 0x040fe4000f8018ff */
[----:B------:R-:W2:Y:S02]  /*0940*/  LDG.E.64.CONSTANT R18, desc[UR4][R18.64] ;  /* 0x0000000412127981 */ /* 0x000ea4000c1e9b00 */
[----:B------:R-:W-:Y:S02]  /*0950*/  LEA.HI.X R15, R20, UR13, R15, 0x3, P0 ;  /* 0x0000000d140f7c11 */ /* 0x000fe400080f1c0f */
[----:B------:R-:W-:-:S02]  /*0960*/  IADD3 R23, PT, PT, R23, R13, RZ ;  /* 0x0000000d17177210 */ /* 0x000fc40007ffe0ff */
[----:B------:R-:W-:-:S04]  /*0970*/  LEA R20, P0, R12, UR6, 0x3 ;  /* 0x000000060c147c11 */ /* 0x000fc8000f8018ff */
[----:B------:R-:W-:-:S06]  /*0980*/  LEA.HI.X R21, R12, UR7, R23, 0x3, P0 ;  /* 0x000000070c157c11 */ /* 0x000fcc00080f1c17 */
[----:B------:R-:W4:Y:S01]  /*0990*/  LDG.E.64.CONSTANT R20, desc[UR4][R20.64] ;  /* 0x0000000414147981 */ /* 0x000f22000c1e9b00 */
[----:B------:R-:W-:-:S04]  /*09a0*/  IMAD.WIDE.U32 R12, R2, UR8, R10 ;  /* 0x00000008020c7c25 */ /* 0x000fc8000f8e000a */
[----:B------:R-:W-:Y:S01]  /*09b0*/  IMAD.IADD R11, R24, 0x1, R13 ;  /* 0x00000001180b7824 */ /* 0x000fe200078e020d */
[C---:B------:R-:W-:Y:S01]  /*09c0*/  LEA R24, P0, R12.reuse, UR12, 0x3 ;  /* 0x0000000c0c187c11 */ /* 0x040fe2000f8018ff */
[----:B---3--:R-:W-:Y:S03]  /*09d0*/  STG.E.64 desc[UR4][R16.64], R8 ;  /* 0x0000000810007986 */ /* 0x008fe6000c101b04 */
[----:B------:R-:W-:Y:S01]  /*09e0*/  LEA.HI.X R25, R12, UR13, R11, 0x3, P0 ;  /* 0x0000000d0c197c11 */ /* 0x000fe200080f1c0b */
[----:B--2---:R-:W-:Y:S04]  /*09f0*/  STG.E.64 desc[UR4][R14.64], R18 ;  /* 0x000000120e007986 */ /* 0x004fe8000c101b04 */
[----:B----4-:R0:W-:Y:S02]  /*0a00*/  STG.E.64 desc[UR4][R24.64], R20 ;  /* 0x0000001418007986 */ /* 0x0101e4000c101b04 */
[----:B0-----:R-:W-:-:S05]  /*0a10*/  IMAD.IADD R24, R3, 0x1, R10 ;  /* 0x0000000103187824 */ /* 0x001fca00078e020a */
[----:B------:R-:W-:-:S13]  /*0a20*/  ISETP.GE.AND P0, PT, R24, R5, PT ;  /* 0x000000051800720c */ /* 0x000fda0003f06270 */
[----:B------:R-:W-:Y:S05]  /*0a30*/  @!P0 BRA `(.L_x_5) ;  /* 0xfffffffc00248947 */ /* 0x000fea000383ffff */
.L_x_2:
[----:B------:R-:W-:Y:S05]  /*0a40*/  BSYNC.RECONVERGENT B0 ;  /* 0x0000000000007941 */ /* 0x000fea0003800200 */
.L_x_1:
[----:B------:R-:W2:Y:S01]  /*0a50*/  LDCU UR14, c[0x0][0x3d0] ;  /* 0x00007a00ff0e77ac */ /* 0x000ea20008000800 */
[----:B------:R-:W-:-:S05]  /*0a60*/  IMAD.IADD R2, R0, 0x1, R2 ;  /* 0x0000000100027824 */ /* 0x000fca00078e0202 */
[----:B--2---:R-:W-:-:S13]  /*0a70*/  ISETP.GE.AND P0, PT, R2, UR14, PT ;  /* 0x0000000e02007c0c */ /* 0x004fda000bf06270 */
[----:B------:R-:W-:Y:S05]  /*0a80*/  @!P0 BRA `(.L_x_6) ;  /* 0xfffffff800208947 */ /* 0x000fea000383ffff */
[----:B------:R-:W-:Y:S05]  /*0a90*/  EXIT ;  /* 0x000000000000794d */ /* 0x000fea0003800000 */
.L_x_0:
[----:B------:R-:W0:Y:S02]  /*0aa0*/  LDCU UR6, c[0x0][0x3d0] ;  /* 0x00007a00ff0677ac */ /* 0x000e240008000800 */
[----:B0-----:R-:W-:-:S13]  /*0ab0*/  ISETP.GE.AND P0, PT, R2, UR6, PT ;  /* 0x0000000602007c0c */ /* 0x001fda000bf06270 */
[----:B------:R-:W-:Y:S05]  /*0ac0*/  @P0 EXIT ;  /* 0x000000000000094d */ /* 0x000fea0003800000 */
[----:B------:R-:W0:Y:S01]  /*0ad0*/  I2F.U32.RP R10, R3 ;  /* 0x00000003000a7306 */ /* 0x000e220000209000 */
[----:B------:R-:W1:Y:S01]  /*0ae0*/  LDCU UR6, c[0x0][0x390] ;  /* 0x00007200ff0677ac */ /* 0x000e620008000800 */
[----:B------:R-:W-:Y:S01]  /*0af0*/  IADD3 R8, PT, PT, R28, R3, RZ ;  /* 0x000000031c087210 */ /* 0x000fe20007ffe0ff */
[----:B------:R-:W-:Y:S01]  /*0b00*/  IMAD.MOV R11, RZ, RZ, -R3 ;  /* 0x000000ffff0b7224 */ /* 0x000fe200078e0a03 */
[----:B------:R-:W-:Y:S01]  /*0b10*/  ISETP.NE.U32.AND P2, PT, R3, RZ, PT ;  /* 0x000000ff0300720c */ /* 0x000fe20003f45070 */
[----:B------:R-:W-:Y:S01]  /*0b20*/  IMAD.MOV.U32 R4, RZ, RZ, RZ ;  /* 0x000000ffff047224 */ /* 0x000fe200078e00ff */
[----:B------:R-:W2:Y:S01]  /*0b30*/  LDCU.64 UR8, c[0x0][0x398] ;  /* 0x00007300ff0877ac */ /* 0x000ea20008000a00 */
        /* <DEDUP_REMOVED lines=15> */
[----:B------:R-:W-:Y:S02]  /*0c30*/  @P0 IMAD.IADD R4, R4, 0x1, -R3 ;  /* 0x0000000104040824 */ /* 0x000fe400078e0a03 */
[----:B------:R-:W-:-:S03]  /*0c40*/  @P0 VIADD R5, R5, 0x1 ;  /* 0x0000000105050836 */ /* 0x000fc60000000000 */
[----:B------:R-:W-:-:S13]  /*0c50*/  ISETP.GE.U32.AND P1, PT, R4, R3, PT ;  /* 0x000000030400720c */ /* 0x000fda0003f26070 */
[----:B------:R-:W-:Y:S01]  /*0c60*/  @P1 VIADD R5, R5, 0x1 ;  /* 0x0000000105051836 */ /* 0x000fe20000000000 */
[----:B------:R-:W-:-:S04]  /*0c70*/  @!P2 LOP3.LUT R5, RZ, R3, RZ, 0x33, !PT ;  /* 0x00000003ff05a212 */ /* 0x000fc800078e33ff */
[----:B------:R-:W-:Y:S01]  /*0c80*/  IADD3 R4, PT, PT, R6, R5, RZ ;  /* 0x0000000506047210 */ /* 0x000fe20007ffe0ff */
[----:B-123--:R-:W-:-:S07]  /*0c90*/  IMAD.IADD R6, R3, 0x1, R8 ;  /* 0x0000000103067824 */ /* 0x00efce00078e0208 */
.L_x_12:
        /* <DEDUP_REMOVED lines=12> */
[--C-:B------:R-:W-:Y:S01]  /*0d60*/  SHF.R.S32.HI R21, RZ, 0x1f, R28.reuse ;  /* 0x0000001fff157819 */ /* 0x100fe2000001141c */
[----:B------:R-:W-:-:S06]  /*0d70*/  IMAD.MOV.U32 R20, RZ, RZ, R28 ;  /* 0x000000ffff147224 */ /* 0x000fcc00078e001c */
        /* <DEDUP_REMOVED lines=10> */
[----:B------:R-:W-:Y:S01]  /*0e20*/  MOV R26, R8 ;  /* 0x00000008001a7202 */ /* 0x000fe20000000f00 */
[-C--:B0-----:R-:W-:Y:S02]  /*0e30*/  IMAD R18, R24, R14.reuse, RZ ;  /* 0x0000000e18127224 */ /* 0x081fe400078e02ff */
[----:B------:R-:W-:-:S04]  /*0e40*/  IMAD.WIDE.U32 R20, R2, R14, R20 ;  /* 0x0000000e02147225 */ /* 0x000fc800078e0014 */
[----:B------:R-:W-:Y:S01]  /*0e50*/  IMAD R15, R2, R15, R18 ;  /* 0x0000000f020f7224 */ /* 0x000fe200078e0212 */
[----:B--2---:R-:W-:-:S03]  /*0e60*/  LEA R18, P1, R20, R16, 0x3 ;  /* 0x0000001014127211 */ /* 0x004fc600078218ff */
[----:B------:R-:W-:-:S05]  /*0e70*/  IMAD.IADD R19, R21, 0x1, R15 ;  /* 0x0000000115137824 */ /* 0x000fca00078e020f */
        /* <DEDUP_REMOVED lines=17> */
[----:B------:R-:W-:-:S04]  /*0f90*/  IMAD.WIDE.U32 R10, R2, R14, R8 ;  /* 0x0000000e020a7225 */ /* 0x000fc800078e0008 */
[----:B------:R-:W-:Y:S01]  /*0fa0*/  @P1 IMAD.WIDE.U32 R18, R2, R14, R6 ;  /* 0x0000000e02121225 */ /* 0x000fe200078e0006 */
[----:B------:R-:W-:-:S03]  /*0fb0*/  LEA R14, P2, R10, R16, 0x3 ;  /* 0x000000100a0e7211 */ /* 0x000fc600078418ff */
[C---:B------:R-:W-:Y:S01]  /*0fc0*/  IMAD.IADD R20, R15.reuse, 0x1, R11 ;  /* 0x000000010f147824 */ /* 0x040fe200078e020b */
[----:B------:R-:W-:Y:S01]  /*0fd0*/  @P1 LEA R16, P3, R18, R16, 0x3 ;  /* 0x0000001012101211 */ /* 0x000fe200078618ff */
[----:B------:R-:W-:Y:S02]  /*0fe0*/  @P1 IMAD.IADD R11, R15, 0x1, R19 ;  /* 0x000000010f0b1824 */ /* 0x000fe400078e0213 */
[----:B------:R-:W-:Y:S01]  /*0ff0*/  IMAD.MOV.U32 R26, RZ, RZ, R6 ;  /* 0x000000ffff1a7224 */ /* 0x000fe200078e0006 */
[-C--:B------:R-:W-:Y:S02]  /*1000*/  LEA.HI.X R15, R10, R17.reuse, R20, 0x3, P2 ;  /* 0x000000110a0f7211 */ /* 0x080fe400010f1c14 */
[----:B------:R-:W-:Y:S02]  /*1010*/  @P1 LEA.HI.X R17, R18, R17, R11, 0x3, P3 ;  /* 0x0000001112111211 */ /* 0x000fe400018f1c0b */
[----:B------:R-:W-:Y:S01]  /*1020*/  @P1 IADD3 R26, PT, PT, R3, R6, RZ ;  /* 0x00000006031a1210 */ /* 0x000fe20007ffe0ff */
[----:B--2---:R1:W-:Y:S04]  /*1030*/  STG.E.64 desc[UR4][R14.64], R22 ;  /* 0x000000160e007986 */ /* 0x0043e8000c101b04 */
[----:B---3--:R1:W-:Y:S02]  /*1040*/  @P1 STG.E.64 desc[UR4][R16.64], R12 ;  /* 0x0000000c10001986 */ /* 0x0083e4000c101b04 */
.L_x_10:
[----:B------:R-:W-:Y:S05]  /*1050*/  BSYNC.RECONVERGENT B1 ;  /* 0x0000000000017941 */ /* 0x000fea0003800200 */
.L_x_9:
[----:B------:R-:W-:Y:S05]  /*1060*/  @!P0 BRA `(.L_x_8) ;  /* 0x0000000000dc8947 */ /* 0x000fea0003800000 */
.L_x_11:
        /* <DEDUP_REMOVED lines=16> */
[----:B------:R-:W-:-:S03]  /*1170*/  IMAD.WIDE.U32 R12, R2, UR6, R14 ;  /* 0x00000006020c7c25 */ /* 0x000fc6000f8e000e */
[----:B------:R-:W-:Y:S01]  /*1180*/  SHF.R.S32.HI R23, RZ, 0x1f, R22 ;  /* 0x0000001fff177819 */ /* 0x000fe20000011416 */
[----:B------:R-:W-:Y:S01]  /*1190*/  IMAD.IADD R11, R26, 0x1, R17 ;  /* 0x000000011a0b7824 */ /* 0x000fe200078e0211 */
[----:B------:R-:W-:Y:S01]  /*11a0*/  IADD3 R13, PT, PT, R25, R13, RZ ;  /* 0x0000000d190d7210 */ /* 0x000fe20007ffe0ff */
[----:B------:R-:W-:Y:S01]  /*11b0*/  IMAD.WIDE.U32 R14, R2, UR8, R14 ;  /* 0x00000008020e7c25 */ /* 0x000fe2000f8e000e */
[----:B------:R-:W-:Y:S02]  /*11c0*/  LEA R10, P1, R12, UR14, 0x3 ;  /* 0x0000000e0c0a7c11 */ /* 0x000fe4000f8218ff */
[----:B------:R-:W-:Y:S01]  /*11d0*/  LEA.HI.X R19, R16, UR13, R11, 0x3, P0 ;  /* 0x0000000d10137c11 */ /* 0x000fe200080f1c0b */
[----:B------:R-:W-:Y:S01]  /*11e0*/  IMAD.WIDE.U32 R16, R2, UR6, R22 ;  /* 0x0000000602107c25 */ /* 0x000fe2000f8e0016 */
[----:B------:R-:W-:-:S03]  /*11f0*/  LEA.HI.X R11, R12, UR15, R13, 0x3, P1 ;  /* 0x0000000f0c0b7c11 */ /* 0x000fc600088f1c0d */
[----:B------:R-:W-:Y:S02]  /*1200*/  IMAD.IADD R12, R3, 0x1, R22 ;  /* 0x00000001030c7824 */ /* 0x000fe400078e0216 */
[----:B------:R-:W-:Y:S01]  /*1210*/  IMAD.IADD R17, R25, 0x1, R17 ;  /* 0x0000000119117824 */ /* 0x000fe200078e0211 */
[----:B------:R-:W3:Y:S01]  /*1220*/  LDG.E.64.CONSTANT R10, desc[UR4][R10.64] ;  /* 0x000000040a0a7981 */ /* 0x000ee2000c1e9b00 */
        /* <DEDUP_REMOVED lines=27> */
.L_x_8:
[----:B------:R-:W-:Y:S05]  /*13e0*/  BSYNC.RECONVERGENT B0 ;  /* 0x0000000000007941 */ /* 0x000fea0003800200 */
.L_x_7:
[----:B------:R-:W2:Y:S01]  /*13f0*/  LDCU UR10, c[0x0][0x3d0] ;  /* 0x00007a00ff0a77ac */ /* 0x000ea20008000800 */
[----:B------:R-:W-:-:S05]  /*1400*/  IMAD.IADD R2, R0, 0x1, R2 ;  /* 0x0000000100027824 */ /* 0x000fca00078e0202 */
[----:B--2---:R-:W-:-:S13]  /*1410*/  ISETP.GE.AND P0, PT, R2, UR10, PT ;  /* 0x0000000a02007c0c */ /* 0x004fda000bf06270 */
[----:B------:R-:W-:Y:S05]  /*1420*/  @!P0 BRA `(.L_x_12) ;  /* 0xfffffff8001c8947 */ /* 0x000fea000383ffff */
[----:B------:R-:W-:Y:S05]  /*1430*/  EXIT ;  /* 0x000000000000794d */ /* 0x000fea0003800000 */
.L_x_13:
[----:B------:R-:W-:-:S00]  /*1440*/  BRA `(.L_x_13) ;  /* 0xfffffffc00fc7947 */ /* 0x000fc0000383ffff */
[----:B------:R-:W-:-:S00]  /*1450*/  NOP ;  /* 0x0000000000007918 */ /* 0x000fc00000000000 */
        /* <DEDUP_REMOVED lines=10> */
.L_x_112:


//--------------------- .text._Z16memcpy2D2_kernelIfEvPT_PKS0_illS1_S3_illi --------------------------
	.section	.text._Z16memcpy2D2_kernelIfEvPT_PKS0_illS1_S3_illi,"ax",@progbits
	.align	128
.text._Z16memcpy2D2_kernelIfEvPT_PKS0_illS1_S3_illi:
        .type           _Z16memcpy2D2_kernelIfEvPT_PKS0_illS1_S3_illi,@function
        .size           _Z16memcpy2D2_kernelIfEvPT_PKS0_illS1_S3_illi,(.L_x_113 - _Z16memcpy2D2_kernelIfEvPT_PKS0_illS1_S3_illi)
        .other          _Z16memcpy2D2_kernelIfEvPT_PKS0_illS1_S3_illi,@"STO_CUDA_ENTRY STV_DEFAULT"
_Z16memcpy2D2_kernelIfEvPT_PKS0_illS1_S3_illi:
        /* <DEDUP_REMOVED lines=49> */
.L_x_20:
[----:B0-----:R-:W0:Y:S01]  /*0310*/  LDC R5, c[0x0][0x3b8] ;  /* 0x0000ee00ff057b82 */ /* 0x001e220000000800 */
[----:B------:R-:W-:Y:S01]  /*0320*/  BSSY.RECONVERGENT B0, `(.L_x_15) ;  /* 0x0000072000007945 */ /* 0x000fe20003800200 */
[----:B0-----:R-:W-:-:S13]  /*0330*/  ISETP.GE.AND P0, PT, R30, R5, PT ;  /* 0x000000051e00720c */ /* 0x001fda0003f06270 */
[----:B-1--4-:R-:W-:Y:S05]  /*0340*/  @P0 BRA `(.L_x_16) ;  /* 0x0000000400bc0947 */ /* 0x012fea0003800000 */
        /* <DEDUP_REMOVED lines=9> */
[----:B------:R-:W1:Y:S01]  /*03e0*/  LDC.64 R12, c[0x0][0x3b0] ;  /* 0x0000ec00ff0c7b82 */ /* 0x000e620000000a00 */
[-C--:B0-----:R-:W-:Y:S02]  /*03f0*/  IMAD R20, R24, R14.reuse, RZ ;  /* 0x0000000e18147224 */ /* 0x081fe400078e02ff */
[----:B------:R-:W-:-:S04]  /*0400*/  IMAD.WIDE.U32 R10, R2, R14, R30 ;  /* 0x0000000e020a7225 */ /* 0x000fc800078e001e */
[----:B------:R-:W-:Y:S01]  /*0410*/  IMAD R20, R2, R15, R20 ;  /* 0x0000000f02147224 */ /* 0x000fe200078e0214 */
[----:B-1----:R-:W-:-:S03]  /*0420*/  LEA R8, P1, R10, R12, 0x2 ;  /* 0x0000000c0a087211 */ /* 0x002fc600078210ff */
[----:B------:R-:W-:-:S05]  /*0430*/  IMAD.IADD R9, R11, 0x1, R20 ;  /* 0x000000010b097824 */ /* 0x000fca00078e0214 */
[----:B------:R-:W-:Y:S02]  /*0440*/  LEA.HI.X R9, R10, R13, R9, 0x2, P1 ;  /* 0x0000000d0a097211 */ /* 0x000fe400008f1409 */
[----:B------:R-:W0:Y:S03]  /*0450*/  LDC.64 R10, c[0x0][0x3a8] ;  /* 0x0000ea00ff0a7b82 */ /* 0x000e260000000a00 */
[----:B------:R1:W2:Y:S01]  /*0460*/  LDG.E.CONSTANT R15, desc[UR4][R8.64] ;  /* 0x00000004080f7981 */ /* 0x0002a2000c1e9900 */
[----:B------:R-:W-:-:S04]  /*0470*/  IMAD.MOV.U32 R26, RZ, RZ, R28 ;  /* 0x000000ffff1a7224 */ /* 0x000fc800078e001c */
[----:B-1----:R-:W1:Y:S02]  /*0480*/  LDC.64 R8, c[0x0][0x3c0] ;  /* 0x0000f000ff087b82 */ /* 0x002e640000000a00 */
[-C--:B-1----:R-:W-:Y:S02]  /*0490*/  IMAD R16, R24, R8.reuse, RZ ;  /* 0x0000000818107224 */ /* 0x082fe400078e02ff */
[----:B------:R-:W-:-:S04]  /*04a0*/  IMAD.WIDE.U32 R18, R2, R8, R30 ;  /* 0x0000000802127225 */ /* 0x000fc800078e001e */
[----:B------:R-:W-:Y:S01]  /*04b0*/  IMAD R9, R2, R9, R16 ;  /* 0x0000000902097224 */ /* 0x000fe200078e0210 */
[----:B0-----:R-:W-:-:S04]  /*04c0*/  LEA R16, P1, R18, R10, 0x2 ;  /* 0x0000000a12107211 */ /* 0x001fc800078210ff */
[----:B------:R-:W-:-:S04]  /*04d0*/  IADD3 R17, PT, PT, R19, R9, RZ ;  /* 0x0000000913117210 */ /* 0x000fc80007ffe0ff */
[----:B------:R-:W-:Y:S02]  /*04e0*/  LEA.HI.X R17, R18, R11, R17, 0x2, P1 ;  /* 0x0000000b12117211 */ /* 0x000fe400008f1411 */
[----:B------:R-:W-:-:S03]  /*04f0*/  ISETP.NE.AND P1, PT, R21, RZ, PT ;  /* 0x000000ff1500720c */ /* 0x000fc60003f25270 */
[----:B--2---:R0:W-:Y:S10]  /*0500*/  STG.E desc[UR4][R16.64], R15 ;  /* 0x0000000f10007986 */ /* 0x0041f4000c101904 */
[----:B------:R-:W-:Y:S05]  /*0510*/  @!P1 BRA `(.L_x_18) ;  /* 0x0000000000649947 */ /* 0x000fea0003800000 */
[----:B------:R-:W-:Y:S02]  /*0520*/  ISETP.NE.AND P1, PT, R21, 0x1, PT ;  /* 0x000000011500780c */ /* 0x000fe40003f25270 */
[----:B------:R-:W-:-:S03]  /*0530*/  SHF.R.S32.HI R29, RZ, 0x1f, R28 ;  /* 0x0000001fff1d7819 */ /* 0x000fc6000001141c */
[----:B------:R-:W-:-:S04]  /*0540*/  IMAD.WIDE.U32 R18, R2, R14, R28 ;  /* 0x0000000e02127225 */ /* 0x000fc800078e001c */
[----:B0-----:R-:W-:Y:S01]  /*0550*/  IMAD.IADD R17, R20, 0x1, R19 ;  /* 0x0000000114117824 */ /* 0x001fe200078e0213 */
[----:B------:R-:W-:-:S03]  /*0560*/  LEA R16, P2, R18, R12, 0x2 ;  /* 0x0000000c12107211 */ /* 0x000fc600078410ff */
[--C-:B------:R-:W-:Y:S02]  /*0570*/  @P1 SHF.R.S32.HI R7, RZ, 0x1f, R6.reuse ;  /* 0x0000001fff071819 */ /* 0x100fe40000011406 */
[----:B------:R-:W-:Y:S01]  /*0580*/  LEA.HI.X R17, R18, R13, R17, 0x2, P2 ;  /* 0x0000000d12117211 */ /* 0x000fe200010f1411 */
[----:B------:R-:W-:-:S05]  /*0590*/  @P1 IMAD.WIDE.U32 R14, R2, R14, R6 ;  /* 0x0000000e020e1225 */ /* 0x000fca00078e0006 */
[----:B------:R-:W2:Y:S01]  /*05a0*/  LDG.E.CONSTANT R17, desc[UR4][R16.64] ;  /* 0x0000000410117981 */ /* 0x000ea2000c1e9900 */
[----:B------:R-:W-:Y:S01]  /*05b0*/  @P1 IMAD.IADD R20, R20, 0x1, R15 ;  /* 0x0000000114141824 */ /* 0x000fe200078e020f */
[----:B------:R-:W-:-:S04]  /*05c0*/  @P1 LEA R12, P2, R14, R12, 0x2 ;  /* 0x0000000c0e0c1211 */ /* 0x000fc800078410ff */
[----:B------:R-:W-:-:S06]  /*05d0*/  @P1 LEA.HI.X R13, R14, R13, R20, 0x2, P2 ;  /* 0x0000000d0e0d1211 */ /* 0x000fcc00010f1414 */
[----:B------:R-:W3:Y:S01]  /*05e0*/  @P1 LDG.E.CONSTANT R13, desc[UR4][R12.64] ;  /* 0x000000040c0d1981 */ /* 0x000ee2000c1e9900 */
[----:B------:R-:W-:-:S04]  /*05f0*/  IMAD.WIDE.U32 R14, R2, R8, R28 ;  /* 0x00000008020e7225 */ /* 0x000fc800078e001c */
[----:B------:R-:W-:Y:S01]  /*0600*/  @P1 IMAD.WIDE.U32 R18, R2, R8, R6 ;  /* 0x0000000802121225 */ /* 0x000fe200078e0006 */
[----:B------:R-:W-:-:S03]  /*0610*/  LEA R8, P2, R14, R10, 0x2 ;  /* 0x0000000a0e087211 */ /* 0x000fc600078410ff */
[C---:B------:R-:W-:Y:S01]  /*0620*/  IMAD.IADD R20, R9.reuse, 0x1, R15 ;  /* 0x0000000109147824 */ /* 0x040fe200078e020f */
[----:B------:R-:W-:Y:S01]  /*0630*/  @P1 LEA R10, P3, R18, R10, 0x2 ;  /* 0x0000000a120a1211 */ /* 0x000fe200078610ff */
[----:B------:R-:W-:-:S03]  /*0640*/  @P1 IMAD.IADD R15, R9, 0x1, R19 ;  /* 0x00000001090f1824 */ /* 0x000fc600078e0213 */
[-C--:B------:R-:W-:Y:S02]  /*0650*/  LEA.HI.X R9, R14, R11.reuse, R20, 0x2, P2 ;  /* 0x0000000b0e097211 */ /* 0x080fe400010f1414 */
[----:B------:R-:W-:Y:S02]  /*0660*/  @P1 LEA.HI.X R11, R18, R11, R15, 0x2, P3 ;  /* 0x0000000b120b1211 */ /* 0x000fe400018f140f */
[----:B------:R-:W-:Y:S01]  /*0670*/  MOV R26, R6 ;  /* 0x00000006001a7202 */ /* 0x000fe20000000f00 */
[----:B------:R-:W-:Y:S01]  /*0680*/  @P1 IMAD.IADD R26, R3, 0x1, R6 ;  /* 0x00000001031a1824 */ /* 0x000fe200078e0206 */
[----:B--2---:R1:W-:Y:S04]  /*0690*/  STG.E desc[UR4][R8.64], R17 ;  /* 0x0000001108007986 */ /* 0x0043e8000c101904 */
[----:B---3--:R1:W-:Y:S02]  /*06a0*/  @P1 STG.E desc[UR4][R10.64], R13 ;  /* 0x0000000d0a001986 */ /* 0x0083e4000c101904 */
.L_x_18:
[----:B------:R-:W-:Y:S05]  /*06b0*/  BSYNC.RECONVERGENT B1 ;  /* 0x0000000000017941 */ /* 0x000fea0003800200 */
.L_x_17:
[----:B------:R-:W-:Y:S05]  /*06c0*/  @!P0 BRA `(.L_x_16) ;  /* 0x0000000000dc8947 */ /* 0x000fea0003800000 */
.L_x_19:
[--C-:B----4-:R-:W-:Y:S01]  /*06d0*/  SHF.R.S32.HI R19, RZ, 0x1f, R26.reuse ;  /* 0x0000001fff137819 */ /* 0x110fe2000001141a */
[--C-:B0-----:R-:W-:Y:S02]  /*06e0*/  IMAD.IADD R16, R3, 0x1, R26.reuse ;  /* 0x0000000103107824 */ /* 0x101fe400078e021a */
[C---:B------:R-:W-:Y:S02]  /*06f0*/  IMAD R25, R24.reuse, UR10, RZ ;  /* 0x0000000a18197c24 */ /* 0x040fe4000f8e02ff */
[----:B------:R-:W-:Y:S01]  /*0700*/  IMAD.MOV.U32 R18, RZ, RZ, R26 ;  /* 0x000000ffff127224 */ /* 0x000fe200078e001a */
[----:B-1----:R-:W-:Y:S01]  /*0710*/  SHF.R.S32.HI R17, RZ, 0x1f, R16 ;  /* 0x0000001fff117819 */ /* 0x002fe20000011410 */
[----:B------:R-:W-:Y:S02]  /*0720*/  IMAD R9, R24, UR8, RZ ;  /* 0x0000000818097c24 */ /* 0x000fe4000f8e02ff */
[C---:B------:R-:W-:Y:S02]  /*0730*/  IMAD R25, R2.reuse, UR11, R25 ;  /* 0x0000000b02197c24 */ /* 0x040fe4000f8e0219 */
[----:B------:R-:W-:-:S04]  /*0740*/  IMAD.WIDE.U32 R10, R2, UR10, R18 ;  /* 0x0000000a020a7c25 */ /* 0x000fc8000f8e0012 */
[----:B------:R-:W-:Y:S01]  /*0750*/  IMAD R26, R2, UR9, R9 ;  /* 0x00000009021a7c24 */ /* 0x000fe2000f8e0209 */
[----:B------:R-:W-:Y:S01]  /*0760*/  LEA R8, P0, R10, UR6, 0x2 ;  /* 0x000000060a087c11 */ /* 0x000fe2000f8010ff */
[----:B------:R-:W-:Y:S02]  /*0770*/  IMAD.IADD R9, R25, 0x1, R11 ;  /* 0x0000000119097824 */ /* 0x000fe400078e020b */
[----:B------:R-:W-:Y:S02]  /*0780*/  IMAD.IADD R20, R3, 0x1, R16 ;  /* 0x0000000103147824 */ /* 0x000fe400078e0210 */
[----:B------:R-:W-:Y:S01]  /*0790*/  IMAD.WIDE.U32 R18, R2, UR8, R18 ;  /* 0x0000000802127c25 */ /* 0x000fe2000f8e0012 */
[----:B------:R-:W-:Y:S02]  /*07a0*/  LEA.HI.X R9, R10, UR7, R9, 0x2, P0 ;  /* 0x000000070a097c11 */ /* 0x000fe400080f1409 */
[----:B------:R-:W-:Y:S01]  /*07b0*/  SHF.R.S32.HI R21, RZ, 0x1f, R20 ;  /* 0x0000001fff157819 */ /* 0x000fe20000011414 */
[----:B------:R-:W-:Y:S01]  /*07c0*/  IMAD.WIDE.U32 R14, R2, UR10, R16 ;  /* 0x0000000a020e7c25 */ /* 0x000fe2000f8e0010 */
[----:B------:R-:W-:-:S02]  /*07d0*/  IADD3 R11, PT, PT, R26, R19, RZ ;  /* 0x000000131a0b7210 */ /* 0x000fc40007ffe0ff */
[----:B------:R-:W-:Y:S01]  /*07e0*/  LEA R10, P0, R18, UR12, 0x2 ;  /* 0x0000000c120a7c11 */ /* 0x000fe2000f8010ff */
[C---:B------:R-:W-:Y:S01]  /*07f0*/  IMAD.IADD R13, R25.reuse, 0x1, R15 ;  /* 0x00000001190d7824 */ /* 0x040fe200078e020f */
[----:B------:R-:W-:Y:S01]  /*0800*/  LEA R12, P1, R14, UR6, 0x2 ;  /* 0x000000060e0c7c11 */ /* 0x000fe2000f8210ff */
[----:B------:R-:W-:Y:S01]  /*0810*/  IMAD.WIDE.U32 R16, R2, UR8, R16 ;  /* 0x0000000802107c25 */ /* 0x000fe2000f8e0010 */
[----:B------:R-:W-:Y:S02]  /*0820*/  LEA.HI.X R11, R18, UR13, R11, 0x2, P0 ;  /* 0x0000000d120b7c11 */ /* 0x000fe400080f140b */
[----:B------:R-:W-:Y:S01]  /*0830*/  LEA.HI.X R13, R14, UR7, R13, 0x2, P1 ;  /* 0x000000070e0d7c11 */ /* 0x000fe200088f140d */
[----:B------:R-:W-:Y:S01]  /*0840*/  IMAD.IADD R15, R26, 0x1, R17 ;  /* 0x000000011a0f7824 */ /* 0x000fe200078e0211 */
[----:B------:R-:W-:Y:S01]  /*0850*/  LEA R14, P0, R16, UR12, 0x2 ;  /* 0x0000000c100e7c11 */ /* 0x000fe2000f8010ff */
[----:B------:R-:W-:Y:S02]  /*0860*/  IMAD.WIDE.U32 R22, R2, UR10, R20 ;  /* 0x0000000a02167c25 */ /* 0x000fe4000f8e0014 */
[----:B------:R-:W2:Y:S01]  /*0870*/  LDG.E.CONSTANT R12, desc[UR4][R12.64] ;  /* 0x000000040c0c7981 */ /* 0x000ea2000c1e9900 */
[----:B------:R-:W-:Y:S01]  /*0880*/  LEA.HI.X R15, R16, UR13, R15, 0x2, P0 ;  /* 0x0000000d100f7c11 */ /* 0x000fe200080f140f */
[----:B------:R-:W-:Y:S01]  /*0890*/  IMAD.IADD R19, R25, 0x1, R23 ;  /* 0x0000000119137824 */ /* 0x000fe200078e0217 */
[----:B------:R-:W-:Y:S01]  /*08a0*/  LEA R18, P0, R22, UR6, 0x2 ;  /* 0x0000000616127c11 */ /* 0x000fe2000f8010ff */
[----:B------:R-:W-:-:S03]  /*08b0*/  IMAD.WIDE.U32 R16, R2, UR8, R20 ;  /* 0x0000000802107c25 */ /* 0x000fc6000f8e0014 */
[----:B------:R-:W-:Y:S01]  /*08c0*/  LEA.HI.X R19, R22, UR7, R19, 0x2, P0 ;  /* 0x0000000716137c11 */ /* 0x000fe200080f1413 */
[----:B------:R-:W-:Y:S01]  /*08d0*/  IMAD.IADD R20, R3, 0x1, R20 ;  /* 0x0000000103147824 */ /* 0x000fe200078e0214 */
[----:B------:R-:W-:Y:S01]  /*08e0*/  LEA R22, P0, R16, UR12, 0x2 ;  /* 0x0000000c10167c11 */ /* 0x000fe2000f8010ff */
[----:B------:R-:W-:Y:S02]  /*08f0*/  IMAD.IADD R17, R26, 0x1, R17 ;  /* 0x000000011a117824 */ /* 0x000fe400078e0211 */
[----:B------:R-:W3:Y:S01]  /*0900*/  LDG.E.CONSTANT R13, desc[UR4][R18.64] ;  /* 0x00000004120d7981 */ /* 0x000ee2000c1e9900 */
[--C-:B------:R-:W-:Y:S02]  /*0910*/  SHF.R.S32.HI R21, RZ, 0x1f, R20.reuse ;  /* 0x0000001fff157819 */ /* 0x100fe40000011414 */
[----:B------:R-:W-:Y:S02]  /*0920*/  LEA.HI.X R23, R16, UR13, R17, 0x2, P0 ;  /* 0x0000000d10177c11 */ /* 0x000fe400080f1411 */
[----:B------:R0:W4:Y:S02]  /*0930*/  LDG.E.CONSTANT R16, desc[UR4][R8.64] ;  /* 0x0000000408107981 */ /* 0x000124000c1e9900 */
[----:B0-----:R-:W-:-:S05]  /*0940*/  IMAD.WIDE.U32 R8, R2, UR10, R20 ;  /* 0x0000000a02087c25 */ /* 0x001fca000f8e0014 */
[----:B------:R-:W-:Y:S02]  /*0950*/  IADD3 R25, PT, PT, R25, R9, RZ ;  /* 0x0000000919197210 */ /* 0x000fe40007ffe0ff */
[----:B------:R-:W-:-:S04]  /*0960*/  LEA R18, P0, R8, UR6, 0x2 ;  /* 0x0000000608127c11 */ /* 0x000fc8000f8010ff */
[----:B------:R-:W-:-:S05]  /*0970*/  LEA.HI.X R19, R8, UR7, R25, 0x2, P0 ;  /* 0x0000000708137c11 */ /* 0x000fca00080f1419 */
[----:B------:R0:W5:Y:S01]  /*0980*/  LDG.E.CONSTANT R17, desc[UR4][R18.64] ;  /* 0x0000000412117981 */ /* 0x000162000c1e9900 */
[----:B------:R-:W-:-:S04]  /*0990*/  IMAD.WIDE.U32 R8, R2, UR8, R20 ;  /* 0x0000000802087c25 */ /* 0x000fc8000f8e0014 */
[----:B------:R-:W-:Y:S01]  /*09a0*/  IMAD.IADD R21, R26, 0x1, R9 ;  /* 0x000000011a157824 */ /* 0x000fe200078e0209 */
[----:B0-----:R-:W-:-:S04]  /*09b0*/  LEA R18, P0, R8, UR12, 0x2 ;  /* 0x0000000c08127c11 */ /* 0x001fc8000f8010ff */
[----:B------:R-:W-:Y:S01]  /*09c0*/  LEA.HI.X R19, R8, UR13, R21, 0x2, P0 ;  /* 0x0000000d08137c11 */ /* 0x000fe200080f1415 */
[----:B------:R-:W-:-:S05]  /*09d0*/  IMAD.IADD R26, R3, 0x1, R20 ;  /* 0x00000001031a7824 */ /* 0x000fca00078e0214 */
[----:B------:R-:W-:Y:S01]  /*09e0*/  ISETP.GE.AND P0, PT, R26, R5, PT ;  /* 0x000000051a00720c */ /* 0x000fe20003f06270 */
[----:B----4-:R4:W-:Y:S04]  /*09f0*/  STG.E desc[UR4][R10.64], R16 ;  /* 0x000000100a007986 */ /* 0x0109e8000c101904 */
[----:B--2---:R4:W-:Y:S04]  /*0a00*/  STG.E desc[UR4][R14.64], R12 ;  /* 0x0000000c0e007986 */ /* 0x0049e8000c101904 */
[----:B---3--:R4:W-:Y:S04]  /*0a10*/  STG.E desc[UR4][R22.64], R13 ;  /* 0x0000000d16007986 */ /* 0x0089e8000c101904 */
[----:B-----5:R4:W-:Y:S01]  /*0a20*/  STG.E desc[UR4][R18.64], R17 ;  /* 0x0000001112007986 */ /* 0x0209e2000c101904 */
[----:B------:R-:W-:Y:S05]  /*0a30*/  @!P0 BRA `(.L_x_19) ;  /* 0xfffffffc00248947 */ /* 0x000fea000383ffff */
.L_x_16:
[----:B------:R-:W-:Y:S05]  /*0a40*/  BSYNC.RECONVERGENT B0 ;  /* 0x0000000000007941 */ /* 0x000fea0003800200 */
.L_x_15:
[----:B------:R-:W2:Y:S01]  /*0a50*/  LDCU UR14, c[0x0][0x3d0] ;  /* 0x00007a00ff0e77ac */ /* 0x000ea20008000800 */
[----:B------:R-:W-:-:S05]  /*0a60*/  IMAD.IADD R2, R0, 0x1, R2 ;  /* 0x0000000100027824 */ /* 0x000fca00078e0202 */
[----:B--2---:R-:W-:-:S13]  /*0a70*/  ISETP.GE.AND P0, PT, R2, UR14, PT ;  /* 0x0000000e02007c0c */ /* 0x004fda000bf06270 */
[----:B------:R-:W-:Y:S05]  /*0a80*/  @!P0 BRA `(.L_x_20) ;  /* 0xfffffff800208947 */ /* 0x000fea000383ffff */
[----:B------:R-:W-:Y:S05]  /*0a90*/  EXIT ;  /* 0x000000000000794d */ /* 0x000fea0003800000 */
.L_x_14:
        /* <DEDUP_REMOVED lines=32> */
.L_x_26:
        /* <DEDUP_REMOVED lines=23> */
[----:B------:R-:W-:-:S04]  /*0e10*/  MOV R28, R8 ;  /* 0x00000008001c7202 */ /* 0x000fc80000000f00 */
[----:B-1----:R-:W1:Y:S02]  /*0e20*/  LDC.64 R10, c[0x0][0x398] ;  /* 0x0000e600ff0a7b82 */ /* 0x002e640000000a00 */
[-C--:B-1----:R-:W-:Y:S02]  /*0e30*/  IMAD R18, R26, R10.reuse, RZ ;  /* 0x0000000a1a127224 */ /* 0x082fe400078e02ff */
[----:B------:R-:W-:-:S04]  /*0e40*/  IMAD.WIDE.U32 R20, R2, R10, R20 ;  /* 0x0000000a02147225 */ /* 0x000fc800078e0014 */
[----:B------:R-:W-:Y:S01]  /*0e50*/  IMAD R11, R2, R11, R18 ;  /* 0x0000000b020b7224 */ /* 0x000fe200078e0212 */
[----:B0-----:R-:W-:-:S03]  /*0e60*/  LEA R18, P1, R20, R12, 0x2 ;  /* 0x0000000c14127211 */ /* 0x001fc600078210ff */
[----:B------:R-:W-:-:S05]  /*0e70*/  IMAD.IADD R19, R21, 0x1, R11 ;  /* 0x0000000115137824 */ /* 0x000fca00078e020b */
        /* <DEDUP_REMOVED lines=24> */
[----:B------:R-:W-:Y:S01]  /*1000*/  @P1 LEA.HI.X R13, R20, R13, R17, 0x2, P3 ;  /* 0x0000000d140d1211 */ /* 0x000fe200018f1411 */
[----:B------:R-:W-:Y:S01]  /*1010*/  IMAD.MOV.U32 R28, RZ, RZ, R6 ;  /* 0x000000ffff1c7224 */ /* 0x000fe200078e0006 */
[----:B------:R-:W-:Y:S01]  /*1020*/  @P1 IADD3 R28, PT, PT, R3, R6, RZ ;  /* 0x00000006031c1210 */ /* 0x000fe20007ffe0ff */
[----:B--2---:R1:W-:Y:S04]  /*1030*/  STG.E desc[UR4][R10.64], R19 ;  /* 0x000000130a007986 */ /* 0x0043e8000c101904 */
[----:B---3--:R1:W-:Y:S02]  /*1040*/  @P1 STG.E desc[UR4][R12.64], R15 ;  /* 0x0000000f0c001986 */ /* 0x0083e4000c101904 */
.L_x_24:
[----:B------:R-:W-:Y:S05]  /*1050*/  BSYNC.RECONVERGENT B1 ;  /* 0x0000000000017941 */ /* 0x000fea0003800200 */
.L_x_23:
[----:B------:R-:W-:Y:S05]  /*1060*/  @!P0 BRA `(.L_x_22) ;  /* 0x0000000000dc8947 */ /* 0x000fea0003800000 */
.L_x_25:
        /* <DEDUP_REMOVED lines=16> */
[----:B------:R-:W-:-:S03]  /*1170*/  LEA R12, P0, R20, UR12, 0x2 ;  /* 0x0000000c140c7c11 */ /* 0x000fc6000f8010ff */
[----:B------:R-:W-:Y:S01]  /*1180*/  IMAD.IADD R13, R28, 0x1, R21 ;  /* 0x000000011c0d7824 */ /* 0x000fe200078e0215 */
[----:B------:R-:W-:Y:S01]  /*1190*/  IADD3 R15, PT, PT, R27, R17, RZ ;  /* 0x000000111b0f7210 */ /* 0x000fe20007ffe0ff */
[----:B------:R-:W-:Y:S01]  /*11a0*/  IMAD.WIDE.U32 R18, R2, UR8, R18 ;  /* 0x0000000802127c25 */ /* 0x000fe2000f8e0012 */
[----:B------:R-:W-:Y:S02]  /*11b0*/  LEA R14, P1, R16, UR14, 0x2 ;  /* 0x0000000e100e7c11 */ /* 0x000fe4000f8210ff */
[----:B------:R-:W-:Y:S01]  /*11c0*/  LEA.HI.X R13, R20, UR13, R13, 0x2, P0 ;  /* 0x0000000d140d7c11 */ /* 0x000fe200080f140d */
[----:B------:R-:W-:Y:S01]  /*11d0*/  IMAD.IADD R17, R28, 0x1, R19 ;  /* 0x000000011c117824 */ /* 0x000fe200078e0213 */
[----:B------:R-:W-:Y:S01]  /*11e0*/  LEA.HI.X R15, R16, UR15, R15, 0x2, P1 ;  /* 0x0000000f100f7c11 */ /* 0x000fe200088f140f */
[----:B------:R-:W-:Y:S01]  /*11f0*/  IMAD.WIDE.U32 R24, R2, UR6, R22 ;  /* 0x0000000602187c25 */ /* 0x000fe2000f8e0016 */
[----:B------:R-:W-:-:S03]  /*1200*/  LEA R16, P0, R18, UR12, 0x2 ;  /* 0x0000000c12107c11 */ /* 0x000fc6000f8010ff */
[----:B------:R-:W-:Y:S01]  /*1210*/  IMAD.IADD R21, R27, 0x1, R25 ;  /* 0x000000011b157824 */ /* 0x000fe200078e0219 */
[----:B------:R-:W-:Y:S01]  /*1220*/  LEA.HI.X R17, R18, UR13, R17, 0x2, P0 ;  /* 0x0000000d12117c11 */ /* 0x000fe200080f1411 */
[----:B------:R-:W-:Y:S01]  /*1230*/  IMAD.WIDE.U32 R18, R2, UR8, R22 ;  /* 0x0000000802127c25 */ /* 0x000fe2000f8e0016 */
[C---:B------:R-:W-:Y:S01]  /*1240*/  LEA R20, P0, R24.reuse, UR14, 0x2 ;  /* 0x0000000e18147c11 */ /* 0x040fe2000f8010ff */
[----:B------:R-:W2:Y:S02]  /*1250*/  LDG.E.CONSTANT R14, desc[UR4][R14.64] ;  /* 0x000000040e0e7981 */ /* 0x000ea4000c1e9900 */
[----:B------:R-:W-:Y:S01]  /*1260*/  IMAD.IADD R22, R3, 0x1, R22 ;  /* 0x0000000103167824 */ /* 0x000fe200078e0216 */
[----:B------:R-:W-:Y:S01]  /*1270*/  LEA.HI.X R21, R24, UR15, R21, 0x2, P0 ;  /* 0x0000000f18157c11 */ /* 0x000fe200080f1415 */
[----:B------:R-:W-:Y:S01]  /*1280*/  IMAD.IADD R19, R28, 0x1, R19 ;  /* 0x000000011c137824 */ /* 0x000fe200078e0213 */
[----:B------:R-:W-:Y:S02]  /*1290*/  LEA R24, P0, R18, UR12, 0x2 ;  /* 0x0000000c12187c11 */ /* 0x000fe4000f8010ff */
[----:B------:R-:W-:-:S02]  /*12a0*/  SHF.R.S32.HI R23, RZ, 0x1f, R22 ;  /* 0x0000001fff177819 */ /* 0x000fc40000011416 */
[----:B------:R-:W-:Y:S01]  /*12b0*/  LEA.HI.X R25, R18, UR13, R19, 0x2, P0 ;  /* 0x0000000d12197c11 */ /* 0x000fe200080f1413 */
[----:B------:R-:W3:Y:S04]  /*12c0*/  LDG.E.CONSTANT R15, desc[UR4][R20.64] ;  /* 0x00000004140f7981 */ /* 0x000ee8000c1e9900 */
        /* <DEDUP_REMOVED lines=17> */
.L_x_22:
[----:B------:R-:W-:Y:S05]  /*13e0*/  BSYNC.RECONVERGENT B0 ;  /* 0x0000000000007941 */ /* 0x000fea0003800200 */
.L_x_21:
[----:B------:R-:W2:Y:S01]  /*13f0*/  LDCU UR10, c[0x0][0x3d0] ;  /* 0x00007a00ff0a77ac */ /* 0x000ea20008000800 */
[----:B------:R-:W-:-:S05]  /*1400*/  IMAD.IADD R2, R0, 0x1, R2 ;  /* 0x0000000100027824 */ /* 0x000fca00078e0202 */
[----:B--2---:R-:W-:-:S13]  /*1410*/  ISETP.GE.AND P0, PT, R2, UR10, PT ;  /* 0x0000000a02007c0c */ /* 0x004fda000bf06270 */
[----:B------:R-:W-:Y:S05]  /*1420*/  @!P0 BRA `(.L_x_26) ;  /* 0xfffffff8001c8947 */ /* 0x000fea000383ffff */
[----:B------:R-:W-:Y:S05]  /*1430*/  EXIT ;  /* 0x000000000000794d */ /* 0x000fea0003800000 */
.L_x_27:
        /* <DEDUP_REMOVED lines=12> */
.L_x_113:


//--------------------- .text._Z16memcpy2D2_kernelIsEvPT_PKS0_illS1_S3_illi --------------------------
	.section	.text._Z16memcpy2D2_kernelIsEvPT_PKS0_illS1_S3_illi,"ax",@progbits
	.align	128
.text._Z16memcpy2D2_kernelIsEvPT_PKS0_illS1_S3_illi:
        .type           _Z16memcpy2D2_kernelIsEvPT_PKS0_illS1_S3_illi,@function
        .size           _Z16memcpy2D2_kernelIsEvPT_PKS0_illS1_S3_illi,(.L_x_114 - _Z16memcpy2D2_kernelIsEvPT_PKS0_illS1_S3_illi)
        .other          _Z16memcpy2D2_kernelIsEvPT_PKS0_illS1_S3_illi,@"STO_CUDA_ENTRY STV_DEFAULT"
_Z16memcpy2D2_kernelIsEvPT_PKS0_illS1_S3_illi:
        /* <DEDUP_REMOVED lines=49> */
.L_x_34:
        /* <DEDUP_REMOVED lines=21> */
[----:B------:R1:W2:Y:S01]  /*0460*/  LDG.E.U16.CONSTANT R15, desc[UR4][R8.64] ;  /* 0x00000004080f7981 */ /* 0x0002a2000c1e9500 */
        /* <DEDUP_REMOVED lines=9> */
[----:B--2---:R0:W-:Y:S10]  /*0500*/  STG.E.U16 desc[UR4][R16.64], R15 ;  /* 0x0000000f10007986 */ /* 0x0041f4000c101504 */
        /* <DEDUP_REMOVED lines=9> */
[----:B------:R-:W2:Y:S01]  /*05a0*/  LDG.E.U16.CONSTANT R17, desc[UR4][R16.64] ;  /* 0x0000000410117981 */ /* 0x000ea2000c1e9500 */
[----:B------:R-:W-:Y:S01]  /*05b0*/  @P1 IMAD.IADD R20, R20, 0x1, R15 ;  /* 0x0000000114141824 */ /* 0x000fe200078e020f */
[----:B------:R-:W-:-:S04]  /*05c0*/  @P1 LEA R12, P2, R14, R12, 0x1 ;  /* 0x0000000c0e0c1211 */ /* 0x000fc800078408ff */
[----:B------:R-:W-:-:S06]  /*05d0*/  @P1 LEA.HI.X R13, R14, R13, R20, 0x1, P2 ;  /* 0x0000000d0e0d1211 */ /* 0x000fcc00010f0c14 */
[----:B------:R-:W3:Y:S01]  /*05e0*/  @P1 LDG.E.U16.CONSTANT R13, desc[UR4][R12.64] ;  /* 0x000000040c0d1981 */ /* 0x000ee2000c1e9500 */
        /* <DEDUP_REMOVED lines=10> */
[----:B--2---:R1:W-:Y:S04]  /*0690*/  STG.E.U16 desc[UR4][R8.64], R17 ;  /* 0x0000001108007986 */ /* 0x0043e8000c101504 */
[----:B---3--:R1:W-:Y:S02]  /*06a0*/  @P1 STG.E.U16 desc[UR4][R10.64], R13 ;  /* 0x0000000d0a001986 */ /* 0x0083e4000c101504 */
.L_x_32:
[----:B------:R-:W-:Y:S05]  /*06b0*/  BSYNC.RECONVERGENT B1 ;  /* 0x0000000000017941 */ /* 0x000fea0003800200 */
.L_x_31:
[----:B------:R-:W-:Y:S05]  /*06c0*/  @!P0 BRA `(.L_x_30) ;  /* 0x0000000000dc8947 */ /* 0x000fea0003800000 */
.L_x_33:
        /* <DEDUP_REMOVED lines=26> */
[----:B------:R-:W2:Y:S01]  /*0870*/  LDG.E.U16.CONSTANT R12, desc[UR4][R12.64] ;  /* 0x000000040c0c7981 */ /* 0x000ea2000c1e9500 */
        /* <DEDUP_REMOVED lines=8> */
[----:B------:R-:W3:Y:S01]  /*0900*/  LDG.E.U16.CONSTANT R13, desc[UR4][R18.64] ;  /* 0x00000004120d7981 */ /* 0x000ee2000c1e9500 */
[--C-:B------:R-:W-:Y:S02]  /*0910*/  SHF.R.S32.HI R21, RZ, 0x1f, R20.reuse ;  /* 0x0000001fff157819 */ /* 0x100fe40000011414 */
[----:B------:R-:W-:Y:S02]  /*0920*/  LEA.HI.X R23, R16, UR13, R17, 0x1, P0 ;  /* 0x0000000d10177c11 */ /* 0x000fe400080f0c11 */
[----:B------:R0:W4:Y:S02]  /*0930*/  LDG.E.U16.CONSTANT R16, desc[UR4][R8.64] ;  /* 0x0000000408107981 */ /* 0x000124000c1e9500 */
[----:B0-----:R-:W-:-:S05]  /*0940*/  IMAD.WIDE.U32 R8, R2, UR10, R20 ;  /* 0x0000000a02087c25 */ /* 0x001fca000f8e0014 */
[----:B------:R-:W-:Y:S02]  /*0950*/  IADD3 R25, PT, PT, R25, R9, RZ ;  /* 0x0000000919197210 */ /* 0x000fe40007ffe0ff */
[----:B------:R-:W-:-:S04]  /*0960*/  LEA R18, P0, R8, UR6, 0x1 ;  /* 0x0000000608127c11 */ /* 0x000fc8000f8008ff */
[----:B------:R-:W-:-:S05]  /*0970*/  LEA.HI.X R19, R8, UR7, R25, 0x1, P0 ;  /* 0x0000000708137c11 */ /* 0x000fca00080f0c19 */
[----:B------:R0:W5:Y:S01]  /*0980*/  LDG.E.U16.CONSTANT R17, desc[UR4][R18.64] ;  /* 0x0000000412117981 */ /* 0x000162000c1e9500 */
[----:B------:R-:W-:-:S04]  /*0990*/  IMAD.WIDE.U32 R8, R2, UR8, R20 ;  /* 0x0000000802087c25 */ /* 0x000fc8000f8e0014 */
[----:B------:R-:W-:Y:S01]  /*09a0*/  IMAD.IADD R21, R26, 0x1, R9 ;  /* 0x000000011a157824 */ /* 0x000fe200078e0209 */
[----:B0-----:R-:W-:-:S04]  /*09b0*/  LEA R18, P0, R8, UR12, 0x1 ;  /* 0x0000000c08127c11 */ /* 0x001fc8000f8008ff */
[----:B------:R-:W-:Y:S01]  /*09c0*/  LEA.HI.X R19, R8, UR13, R21, 0x1, P0 ;  /* 0x0000000d08137c11 */ /* 0x000fe200080f0c15 */
[----:B------:R-:W-:-:S05]  /*09d0*/  IMAD.IADD R26, R3, 0x1, R20 ;  /* 0x00000001031a7824 */ /* 0x000fca00078e0214 */
[----:B------:R-:W-:Y:S01]  /*09e0*/  ISETP.GE.AND P0, PT, R26, R5, PT ;  /* 0x000000051a00720c */ /* 0x000fe20003f06270 */
[----:B----4-:R4:W-:Y:S04]  /*09f0*/  STG.E.U16 desc[UR4][R10.64], R16 ;  /* 0x000000100a007986 */ /* 0x0109e8000c101504 */
[----:B--2---:R4:W-:Y:S04]  /*0a00*/  STG.E.U16 desc[UR4][R14.64], R12 ;  /* 0x0000000c0e007986 */ /* 0x0049e8000c101504 */
[----:B---3--:R4:W-:Y:S04]  /*0a10*/  STG.E.U16 desc[UR4][R22.64], R13 ;  /* 0x0000000d16007986 */ /* 0x0089e8000c101504 */
[----:B-----5:R4:W-:Y:S01]  /*0a20*/  STG.E.U16 desc[UR4][R18.64], R17 ;  /* 0x0000001112007986 */ /* 0x0209e2000c101504 */
[----:B------:R-:W-:Y:S05]  /*0a30*/  @!P0 BRA `(.L_x_33) ;  /* 0xfffffffc00248947 */ /* 0x000fea000383ffff */
.L_x_30:
[----:B------:R-:W-:Y:S05]  /*0a40*/  BSYNC.RECONVERGENT B0 ;  /* 0x0000000000007941 */ /* 0x000fea0003800200 */
.L_x_29:
[----:B------:R-:W2:Y:S01]  /*0a50*/  LDCU UR14, c[0x0][0x3d0] ;  /* 0x00007a00ff0e77ac */ /* 0x000ea20008000800 */
[----:B------:R-:W-:-:S05]  /*0a60*/  IMAD.IADD R2, R0, 0x1, R2 ;  /* 0x0000000100027824 */ /* 0x000fca00078e0202 */
[----:B--2---:R-:W-:-:S13]  /*0a70*/  ISETP.GE.AND P0, PT, R2, UR14, PT ;  /* 0x0000000e02007c0c */ /* 0x004fda000bf06270 */
[----:B------:R-:W-:Y:S05]  /*0a80*/  @!P0 BRA `(.L_x_34) ;  /* 0xfffffff800208947 */ /* 0x000fea000383ffff */
[----:B------:R-:W-:Y:S05]  /*0a90*/  EXIT ;  /* 0x000000000000794d */ /* 0x000fea0003800000 */
.L_x_28:
        /* <DEDUP_REMOVED lines=32> */
.L_x_40:
        /* <DEDUP_REMOVED lines=57> */
[----:B--2---:R1:W-:Y:S04]  /*1030*/  STG.E.U16 desc[UR4][R10.64], R19 ;  /* 0x000000130a007986 */ /* 0x0043e8000c101504 */
[----:B---3--:R1:W-:Y:S02]  /*1040*/  @P1 STG.E.U16 desc[UR4][R12.64], R15 ;  /* 0x0000000f0c001986 */ /* 0x0083e4000c101504 */
.L_x_38:
[----:B------:R-:W-:Y:S05]  /*1050*/  BSYNC.RECONVERGENT B1 ;  /* 0x0000000000017941 */ /* 0x000fea0003800200 */
.L_x_37:
[----:B------:R-:W-:Y:S05]  /*1060*/  @!P0 BRA `(.L_x_36) ;  /* 0x0000000000dc8947 */ /* 0x000fea0003800000 */
.L_x_39:
        /* <DEDUP_REMOVED lines=30> */
[----:B------:R-:W2:Y:S02]  /*1250*/  LDG.E.U16.CONSTANT R14, desc[UR4][R14.64] ;  /* 0x000000040e0e7981 */ /* 0x000ea4000c1e9500 */
[----:B------:R-:W-:Y:S01]  /*1260*/  IMAD.IADD R22, R3, 0x1, R22 ;  /* 0x0000000103167824 */ /* 0x000fe200078e0216 */
[----:B------:R-:W-:Y:S01]  /*1270*/  LEA.HI.X R21, R24, UR15, R21, 0x1, P0 ;  /* 0x0000000f18157c11 */ /* 0x000fe200080f0c15 */
[----:B------:R-:W-:Y:S01]  /*1280*/  IMAD.IADD R19, R28, 0x1, R19 ;  /* 0x000000011c137824 */ /* 0x000fe200078e0213 */
[----:B------:R-:W-:Y:S02]  /*1290*/  LEA R24, P0, R18, UR12, 0x1 ;  /* 0x0000000c12187c11 */ /* 0x000fe4000f8008ff */
[----:B------:R-:W-:-:S02]  /*12a0*/  SHF.R.S32.HI R23, RZ, 0x1f, R22 ;  /* 0x0000001fff177819 */ /* 0x000fc40000011416 */
[----:B------:R-:W-:Y:S01]  /*12b0*/  LEA.HI.X R25, R18, UR13, R19, 0x1, P0 ;  /* 0x0000000d12197c11 */ /* 0x000fe200080f0c13 */
[----:B------:R-:W3:Y:S04]  /*12c0*/  LDG.E.U16.CONSTANT R15, desc[UR4][R20.64] ;  /* 0x00000004140f7981 */ /* 0x000ee8000c1e9500 */
        /* <DEDUP_REMOVED lines=17> */
.L_x_36:
[----:B------:R-:W-:Y:S05]  /*13e0*/  BSYNC.RECONVERGENT B0 ;  /* 0x0000000000007941 */ /* 0x000fea0003800200 */
.L_x_35:
[----:B------:R-:W2:Y:S01]  /*13f0*/  LDCU UR10, c[0x0][0x3d0] ;  /* 0x00007a00ff0a77ac */ /* 0x000ea20008000800 */
[----:B------:R-:W-:-:S05]  /*1400*/  IMAD.IADD R2, R0, 0x1, R2 ;  /* 0x0000000100027824 */ /* 0x000fca00078e0202 */
[----:B--2---:R-:W-:-:S13]  /*1410*/  ISETP.GE.AND P0, PT, R2, UR10, PT ;  /* 0x0000000a02007c0c */ /* 0x004fda000bf06270 */
[----:B------:R-:W-:Y:S05]  /*1420*/  @!P0 BRA `(.L_x_40) ;  /* 0xfffffff8001c8947 */ /* 0x000fea000383ffff */
[----:B------:R-:W-:Y:S05]  /*1430*/  EXIT ;  /* 0x000000000000794d */ /* 0x000fea0003800000 */
.L_x_41:
        /* <DEDUP_REMOVED lines=12> */
.L_x_114:


//--------------------- .text._Z16memcpy2D2_kernelIcEvPT_PKS0_illS1_S3_illi --------------------------
	.section	.text._Z16memcpy2D2_kernelIcEvPT_PKS0_illS1_S3_illi,"ax",@progbits
	.align	128
.text._Z16memcpy2D2_kernelIcEvPT_PKS0_illS1_S3_illi:
        .type           _Z16memcpy2D2_kernelIcEvPT_PKS0_illS1_S3_illi,@function
        .size           _Z16memcpy2D2_kernelIcEvPT_PKS0_illS1_S3_illi,(.L_x_115 - _Z16memcpy2D2_kernelIcEvPT_PKS0_illS1_S3_illi)
        .other          _Z16memcpy2D2_kernelIcEvPT_PKS0_illS1_S3_illi,@"STO_CUDA_ENTRY STV_DEFAULT"
_Z16memcpy2D2_kernelIcEvPT_PKS0_illS1_S3_illi:
        /* <DEDUP_REMOVED lines=26> */
[----:B------:R-:W3:Y:S02]  /*01a0*/  LDCU.128 UR8, c[0x0][0x3c0] ;  /* 0x00007800ff0877ac */ /* 0x000ee40008000c00 */
[----:B0-----:R-:W0:Y:S01]  /*01b0*/  MUFU.RCP R12, R12 ;  /* 0x0000000c000c7308 */ /* 0x001e220000001000 */
[C---:B-1----:R-:W-:Y:S02]  /*01c0*/  ISETP.GE.AND P0, PT, R10.reuse, UR6, PT ;  /* 0x000000060a007c0c */ /* 0x042fe4000bf06270 */
[----:B------:R-:W-:Y:S01]  /*01d0*/  VIMNMX R7, PT, PT, R10, UR6, !PT ;  /* 0x000000060a077c48 */ /* 0x000fe2000ffe0100 */
[----:B------:R-:W1:Y:S01]  /*01e0*/  LDCU.64 UR6, c[0x0][0x3b0] ;  /* 0x00007600ff0677ac */ /* 0x000e620008000a00 */
[----:B------:R-:W-:-:S04]  /*01f0*/  SEL R6, RZ, 0x1, P0 ;  /* 0x00000001ff067807 */ /* 0x000fc80000000000 */
[----:B------:R-:W-:Y:S01]  /*0200*/  IADD3 R7, PT, PT, R7, -R10, -R6 ;  /* 0x8000000a07077210 */ /* 0x000fe20007ffe806 */
[----:B0-----:R-:W-:-:S04]  /*0210*/  VIADD R4, R12, 0xffffffe ;  /* 0x0ffffffe0c047836 */ /* 0x001fc80000000000 */
[----:B------:R0:W4:Y:S02]  /*0220*/  F2I.FTZ.U32.TRUNC.NTZ R5, R4 ;  /* 0x0000000400057305 */ /* 0x000124000021f000 */
[----:B0-----:R-:W-:Y:S02]  /*0230*/  IMAD.MOV.U32 R4, RZ, RZ, RZ ;  /* 0x000000ffff047224 */ /* 0x001fe400078e00ff */
[----:B----4-:R-:W-:-:S04]  /*0240*/  IMAD R13, R13, R5, RZ ;  /* 0x000000050d0d7224 */ /* 0x010fc800078e02ff */
[----:B------:R-:W-:-:S06]  /*0250*/  IMAD.HI.U32 R12, R5, R13, R4 ;  /* 0x0000000d050c7227 */ /* 0x000fcc00078e0004 */
[----:B------:R-:W-:-:S04]  /*0260*/  IMAD.HI.U32 R5, R12, R7, RZ ;  /* 0x000000070c057227 */ /* 0x000fc800078e00ff */
[----:B------:R-:W-:Y:S02]  /*0270*/  IMAD.MOV R4, RZ, RZ, -R5 ;  /* 0x000000ffff047224 */ /* 0x000fe400078e0a05 */
[C---:B------:R-:W-:Y:S02]  /*0280*/  IMAD.IADD R12, R2.reuse, 0x1, R10 ;  /* 0x00000001020c7824 */ /* 0x040fe400078e020a */
[----:B------:R-:W-:-:S05]  /*0290*/  IMAD R7, R2, R4, R7 ;  /* 0x0000000402077224 */ /* 0x000fca00078e0207 */
[----:B------:R-:W-:-:S13]  /*02a0*/  ISETP.GE.U32.AND P0, PT, R7, R2, PT ;  /* 0x000000020700720c */ /* 0x000fda0003f06070 */
[----:B------:R-:W-:Y:S02]  /*02b0*/  @P0 IMAD.IADD R7, R7, 0x1, -R2 ;  /* 0x0000000107070824 */ /* 0x000fe400078e0a02 */
[----:B------:R-:W-:-:S03]  /*02c0*/  @P0 VIADD R5, R5, 0x1 ;  /* 0x0000000105050836 */ /* 0x000fc60000000000 */
[----:B------:R-:W-:-:S13]  /*02d0*/  ISETP.GE.U32.AND P1, PT, R7, R2, PT ;  /* 0x000000020700720c */ /* 0x000fda0003f26070 */
[----:B------:R-:W-:Y:S01]  /*02e0*/  @P1 VIADD R5, R5, 0x1 ;  /* 0x0000000105051836 */ /* 0x000fe20000000000 */
[----:B------:R-:W-:-:S05]  /*02f0*/  @!P2 LOP3.LUT R5, RZ, R2, RZ, 0x33, !PT ;  /* 0x00000002ff05a212 */ /* 0x000fca00078e33ff */
[----:B-123--:R-:W-:-:S07]  /*0300*/  IMAD.IADD R4, R6, 0x1, R5 ;  /* 0x0000000106047824 */ /* 0x00efce00078e0205 */
.L_x_48:
[----:B0-----:R-:W0:Y:S01]  /*0310*/  LDC R5, c[0x0][0x3b8] ;  /* 0x0000ee00ff057b82 */ /* 0x001e220000000800 */
[----:B------:R-:W-:Y:S01]  /*0320*/  BSSY.RECONVERGENT B0, `(.L_x_43) ;  /* 0x0000064000007945 */ /* 0x000fe20003800200 */
[----:B0-----:R-:W-:-:S13]  /*0330*/  ISETP.GE.AND P0, PT, R8, R5, PT ;  /* 0x000000050800720c */ /* 0x001fda0003f06270 */
[----:B-12---:R-:W-:Y:S05]  /*0340*/  @P0 BRA `(.L_x_44) ;  /* 0x0000000400840947 */ /* 0x006fea0003800000 */
        /* <DEDUP_REMOVED lines=11> */
[-C--:B0-----:R-:W-:Y:S02]  /*0400*/  IMAD R6, R7, R18.reuse, RZ ;  /* 0x0000001207067224 */ /* 0x081fe400078e02ff */
[----:B------:R-:W-:-:S04]  /*0410*/  IMAD.WIDE.U32 R14, R3, R18, R8 ;  /* 0x00000012030e7225 */ /* 0x000fc800078e0008 */
[----:B------:R-:W-:Y:S01]  /*0420*/  IMAD R6, R3, R19, R6 ;  /* 0x0000001303067224 */ /* 0x000fe200078e0206 */
[----:B-1----:R-:W-:-:S04]  /*0430*/  IADD3 R26, P1, PT, R14, R20, RZ ;  /* 0x000000140e1a7210 */ /* 0x002fc80007f3e0ff */
[----:B------:R-:W-:Y:S02]  /*0440*/  IADD3.X R27, PT, PT, R21, R15, R6, P1, !PT ;  /* 0x0000000f151b7210 */ /* 0x000fe40000ffe406 */
[----:B------:R-:W0:Y:S04]  /*0450*/  LDC.64 R14, c[0x0][0x3c0] ;  /* 0x0000f000ff0e7b82 */ /* 0x000e280000000a00 */
[----:B------:R-:W3:Y:S01]  /*0460*/  LDG.E.U8.CONSTANT R27, desc[UR4][R26.64] ;  /* 0x000000041a1b7981 */ /* 0x000ee2000c1e9100 */
[----:B------:R-:W-:Y:S02]  /*0470*/  IMAD.MOV.U32 R28, RZ, RZ, R10 ;  /* 0x000000ffff1c7224 */ /* 0x000fe400078e000a */
[-C--:B0-----:R-:W-:Y:S02]  /*0480*/  IMAD R24, R7, R14.reuse, RZ ;  /* 0x0000000e07187224 */ /* 0x081fe400078e02ff */
[----:B------:R-:W-:-:S04]  /*0490*/  IMAD.WIDE.U32 R22, R3, R14, R8 ;  /* 0x0000000e03167225 */ /* 0x000fc800078e0008 */
[----:B------:R-:W-:Y:S01]  /*04a0*/  IMAD R24, R3, R15, R24 ;  /* 0x0000000f03187224 */ /* 0x000fe200078e0218 */
[----:B--2---:R-:W-:-:S04]  /*04b0*/  IADD3 R22, P1, PT, R22, R16, RZ ;  /* 0x0000001016167210 */ /* 0x004fc80007f3e0ff */
[----:B------:R-:W-:Y:S02]  /*04c0*/  IADD3.X R23, PT, PT, R17, R23, R24, P1, !PT ;  /* 0x0000001711177210 */ /* 0x000fe40000ffe418 */
[----:B------:R-:W-:-:S03]  /*04d0*/  ISETP.NE.AND P1, PT, R25, RZ, PT ;  /* 0x000000ff1900720c */ /* 0x000fc60003f25270 */
[----:B---3--:R0:W-:Y:S10]  /*04e0*/  STG.E.U8 desc[UR4][R22.64], R27 ;  /* 0x0000001b16007986 */ /* 0x0081f4000c101104 */
[----:B------:R-:W-:Y:S05]  /*04f0*/  @!P1 BRA `(.L_x_46) ;  /* 0x0000000000549947 */ /* 0x000fea0003800000 */
[----:B------:R-:W-:Y:S02]  /*0500*/  ISETP.NE.AND P1, PT, R25, 0x1, PT ;  /* 0x000000011900780c */ /* 0x000fe40003f25270 */
[----:B------:R-:W-:-:S03]  /*0510*/  SHF.R.S32.HI R11, RZ, 0x1f, R10 ;  /* 0x0000001fff0b7819 */ /* 0x000fc6000001140a */
[----:B0-----:R-:W-:-:S03]  /*0520*/  IMAD.WIDE.U32 R22, R3, R18, R10 ;  /* 0x0000001203167225 */ /* 0x001fc600078e000a */
[----:B------:R-:W-:-:S05]  /*0530*/  IADD3 R22, P2, PT, R22, R20, RZ ;  /* 0x0000001416167210 */ /* 0x000fca0007f5e0ff */
[--C-:B------:R-:W-:Y:S02]  /*0540*/  @P1 SHF.R.S32.HI R13, RZ, 0x1f, R12.reuse ;  /* 0x0000001fff0d1819 */ /* 0x100fe4000001140c */
[----:B------:R-:W-:Y:S01]  /*0550*/  IADD3.X R23, PT, PT, R21, R6, R23, P2, !PT ;  /* 0x0000000615177210 */ /* 0x000fe200017fe417 */
[----:B------:R-:W-:-:S05]  /*0560*/  @P1 IMAD.WIDE.U32 R18, R3, R18, R12 ;  /* 0x0000001203121225 */ /* 0x000fca00078e000c */
[----:B------:R-:W2:Y:S01]  /*0570*/  LDG.E.U8.CONSTANT R23, desc[UR4][R22.64] ;  /* 0x0000000416177981 */ /* 0x000ea2000c1e9100 */
[----:B------:R-:W-:-:S04]  /*0580*/  @P1 IADD3 R20, P3, PT, R18, R20, RZ ;  /* 0x0000001412141210 */ /* 0x000fc80007f7e0ff */
[----:B------:R-:W-:-:S06]  /*0590*/  @P1 IADD3.X R21, PT, PT, R21, R6, R19, P3, !PT ;  /* 0x0000000615151210 */ /* 0x000fcc0001ffe413 */
[----:B------:R-:W3:Y:S01]  /*05a0*/  @P1 LDG.E.U8.CONSTANT R21, desc[UR4][R20.64] ;  /* 0x0000000414151981 */ /* 0x000ee2000c1e9100 */
[----:B------:R-:W-:-:S04]  /*05b0*/  IMAD.WIDE.U32 R18, R3, R14, R10 ;  /* 0x0000000e03127225 */ /* 0x000fc800078e000a */
[----:B------:R-:W-:Y:S01]  /*05c0*/  @P1 IMAD.WIDE.U32 R14, R3, R14, R12 ;  /* 0x0000000e030e1225 */ /* 0x000fe200078e000c */
[-C--:B------:R-:W-:Y:S02]  /*05d0*/  IADD3 R18, P2, PT, R18, R16.reuse, RZ ;  /* 0x0000001012127210 */ /* 0x080fe40007f5e0ff */
[----:B------:R-:W-:Y:S02]  /*05e0*/  @P1 IADD3 R16, P3, PT, R14, R16, RZ ;  /* 0x000000100e101210 */ /* 0x000fe40007f7e0ff */
[CC--:B------:R-:W-:Y:S02]  /*05f0*/  IADD3.X R19, PT, PT, R17.reuse, R24.reuse, R19, P2, !PT ;  /* 0x0000001811137210 */ /* 0x0c0fe400017fe413 */
[----:B------:R-:W-:Y:S01]  /*0600*/  @P1 IADD3.X R17, PT, PT, R17, R24, R15, P3, !PT ;  /* 0x0000001811111210 */ /* 0x000fe20001ffe40f */
[--C-:B------:R-:W-:Y:S02]  /*0610*/  IMAD.MOV.U32 R28, RZ, RZ, R12.reuse ;  /* 0x000000ffff1c7224 */ /* 0x100fe400078e000c */
[----:B------:R-:W-:Y:S01]  /*0620*/  @P1 IMAD.IADD R28, R2, 0x1, R12 ;  /* 0x00000001021c1824 */ /* 0x000fe200078e020c */
[----:B--2---:R1:W-:Y:S04]  /*0630*/  STG.E.U8 desc[UR4][R18.64], R23 ;  /* 0x0000001712007986 */ /* 0x0043e8000c101104 */
[----:B---3--:R1:W-:Y:S02]  /*0640*/  @P1 STG.E.U8 desc[UR4][R16.64], R21 ;  /* 0x0000001510001986 */ /* 0x0083e4000c101104 */
.L_x_46:
[----:B------:R-:W-:Y:S05]  /*0650*/  BSYNC.RECONVERGENT B1 ;  /* 0x0000000000017941 */ /* 0x000fea0003800200 */
.L_x_45:
[----:B------:R-:W-:Y:S05]  /*0660*/  @!P0 BRA `(.L_x_44) ;  /* 0x0000000000bc8947 */ /* 0x000fea0003800000 */
.L_x_47:
[--C-:B------:R-:W-:Y:S01]  /*0670*/  SHF.R.S32.HI R15, RZ, 0x1f, R28.reuse ;  /* 0x0000001fff0f7819 */ /* 0x100fe2000001141c */
[C---:B------:R-:W-:Y:S02]  /*0680*/  IMAD R6, R7.reuse, UR10, RZ ;  /* 0x0000000a07067c24 */ /* 0x040fe4000f8e02ff */
[----:B-12---:R-:W-:Y:S02]  /*0690*/  IMAD R18, R7, UR8, RZ ;  /* 0x0000000807127c24 */ /* 0x006fe4000f8e02ff */
[--C-:B------:R-:W-:Y:S02]  /*06a0*/  IMAD.MOV.U32 R14, RZ, RZ, R28.reuse ;  /* 0x000000ffff0e7224 */ /* 0x100fe400078e001c */
[----:B------:R-:W-:Y:S02]  /*06b0*/  IMAD.IADD R20, R2, 0x1, R28 ;  /* 0x0000000102147824 */ /* 0x000fe400078e021c */
[C---:B------:R-:W-:Y:S02]  /*06c0*/  IMAD R25, R3.reuse, UR11, R6 ;  /* 0x0000000b03197c24 */ /* 0x040fe4000f8e0206 */
[----:B------:R-:W-:Y:S01]  /*06d0*/  IMAD.WIDE.U32 R16, R3, UR10, R14 ;  /* 0x0000000a03107c25 */ /* 0x000fe2000f8e000e */
[----:B------:R-:W-:-:S03]  /*06e0*/  SHF.R.S32.HI R21, RZ, 0x1f, R20 ;  /* 0x0000001fff157819 */ /* 0x000fc60000011414 */
[C---:B------:R-:W-:Y:S01]  /*06f0*/  IMAD R6, R3.reuse, UR9, R18 ;  /* 0x0000000903067c24 */ /* 0x040fe2000f8e0212 */
[----:B------:R-:W-:Y:S01]  /*0700*/  IADD3 R26, P0, PT, R16, UR6, RZ ;  /* 0x00000006101a7c10 */ /* 0x000fe2000ff1e0ff */
[----:B------:R-:W-:-:S03]  /*0710*/  IMAD.WIDE.U32 R14, R3, UR8, R14 ;  /* 0x00000008030e7c25 */ /* 0x000fc6000f8e000e */
[----:B0-----:R-:W-:Y:S01]  /*0720*/  IADD3.X R27, PT, PT, R25, UR7, R17, P0, !PT ;  /* 0x00000007191b7c10 */ /* 0x001fe200087fe411 */
[--C-:B------:R-:W-:Y:S01]  /*0730*/  IMAD.IADD R18, R2, 0x1, R20.reuse ;  /* 0x0000000102127824 */ /* 0x100fe200078e0214 */
[----:B------:R-:W-:Y:S01]  /*0740*/  IADD3 R16, P1, PT, R14, UR12, RZ ;  /* 0x0000000c0e107c10 */ /* 0x000fe2000ff3e0ff */
[----:B------:R-:W-:-:S03]  /*0750*/  IMAD.WIDE.U32 R22, R3, UR10, R20 ;  /* 0x0000000a03167c25 */ /* 0x000fc6000f8e0014 */
[----:B------:R-:W-:Y:S01]  /*0760*/  SHF.R.S32.HI R19, RZ, 0x1f, R18 ;  /* 0x0000001fff137819 */ /* 0x000fe20000011412 */
[C---:B------:R-:W-:Y:S01]  /*0770*/  IMAD.WIDE.U32 R20, R3.reuse, UR8, R20 ;  /* 0x0000000803147c25 */ /* 0x040fe2000f8e0014 */
[----:B------:R-:W-:Y:S01]  /*0780*/  IADD3.X R17, PT, PT, R6, UR13, R15, P1, !PT ;  /* 0x0000000d06117c10 */ /* 0x000fe20008ffe40f */
[----:B------:R-:W2:Y:S01]  /*0790*/  LDG.E.U8.CONSTANT R27, desc[UR4][R26.64] ;  /* 0x000000041a1b7981 */ /* 0x000ea2000c1e9100 */
[----:B------:R-:W-:Y:S01]  /*07a0*/  IADD3 R28, P0, PT, R22, UR6, RZ ;  /* 0x00000006161c7c10 */ /* 0x000fe2000ff1e0ff */
[----:B------:R-:W-:-:S03]  /*07b0*/  IMAD.WIDE.U32 R14, R3, UR10, R18 ;  /* 0x0000000a030e7c25 */ /* 0x000fc6000f8e0012 */
[----:B------:R-:W-:Y:S02]  /*07c0*/  IADD3.X R29, PT, PT, R25, UR7, R23, P0, !PT ;  /* 0x00000007191d7c10 */ /* 0x000fe400087fe417 */
[----:B------:R-:W-:Y:S01]  /*07d0*/  IADD3 R22, P1, PT, R14, UR6, RZ ;  /* 0x000000060e167c10 */ /* 0x000fe2000ff3e0ff */
[--C-:B------:R-:W-:Y:S01]  /*07e0*/  IMAD.IADD R14, R2, 0x1, R18.reuse ;  /* 0x00000001020e7824 */ /* 0x100fe200078e0212 */
[----:B------:R-:W-:Y:S01]  /*07f0*/  IADD3 R20, P0, PT, R20, UR12, RZ ;  /* 0x0000000c14147c10 */ /* 0x000fe2000ff1e0ff */
[----:B------:R-:W-:Y:S01]  /*0800*/  IMAD.WIDE.U32 R18, R3, UR8, R18 ;  /* 0x0000000803127c25 */ /* 0x000fe2000f8e0012 */
[----:B------:R-:W-:Y:S01]  /*0810*/  IADD3.X R23, PT, PT, R25, UR7, R15, P1, !PT ;  /* 0x0000000719177c10 */ /* 0x000fe20008ffe40f */
[----:B------:R-:W3:Y:S01]  /*0820*/  LDG.E.U8.CONSTANT R29, desc[UR4][R28.64] ;  /* 0x000000041c1d7981 */ /* 0x000ee2000c1e9100 */
[----:B------:R-:W-:Y:S02]  /*0830*/  SHF.R.S32.HI R15, RZ, 0x1f, R14 ;  /* 0x0000001fff0f7819 */ /* 0x000fe4000001140e */
[----:B------:R-:W-:Y:S01]  /*0840*/  IADD3.X R21, PT, PT, R6, UR13, R21, P0, !PT ;  /* 0x0000000d06157c10 */ /* 0x000fe200087fe415 */
[----:B------:R0:W4:Y:S01]  /*0850*/  LDG.E.U8.CONSTANT R24, desc[UR4][R22.64] ;  /* 0x0000000416187981 */ /* 0x000122000c1e9100 */
[----:B------:R-:W-:-:S04]  /*0860*/  IADD3 R18, P0, PT, R18, UR12, RZ ;  /* 0x0000000c12127c10 */ /* 0x000fc8000ff1e0ff */
[----:B------:R-:W-:Y:S01]  /*0870*/  IADD3.X R19, PT, PT, R6, UR13, R19, P0, !PT ;  /* 0x0000000d06137c10 */ /* 0x000fe200087fe413 */
[----:B0-----:R-:W-:-:S03]  /*0880*/  IMAD.WIDE.U32 R22, R3, UR10, R14 ;  /* 0x0000000a03167c25 */ /* 0x001fc6000f8e000e */
[----:B------:R-:W-:-:S04]  /*0890*/  IADD3 R22, P0, PT, R22, UR6, RZ ;  /* 0x0000000616167c10 */ /* 0x000fc8000ff1e0ff */
[----:B------:R-:W-:-:S05]  /*08a0*/  IADD3.X R23, PT, PT, R25, UR7, R23, P0, !PT ;  /* 0x0000000719177c10 */ /* 0x000fca00087fe417 */
[----:B------:R0:W5:Y:S02]  /*08b0*/  LDG.E.U8.CONSTANT R25, desc[UR4][R22.64] ;  /* 0x0000000416197981 */ /* 0x000164000c1e9100 */
[----:B0-----:R-:W-:-:S03]  /*08c0*/  IMAD.WIDE.U32 R22, R3, UR8, R14 ;  /* 0x0000000803167c25 */ /* 0x001fc6000f8e000e */
[----:B------:R-:W-:-:S04]  /*08d0*/  IADD3 R22, P0, PT, R22, UR12, RZ ;  /* 0x0000000c16167c10 */ /* 0x000fc8000ff1e0ff */
[----:B------:R-:W-:Y:S01]  /*08e0*/  IADD3.X R23, PT, PT, R6, UR13, R23, P0, !PT ;  /* 0x0000000d06177c10 */ /* 0x000fe200087fe417 */
[----:B------:R-:W-:-:S05]  /*08f0*/  IMAD.IADD R28, R2, 0x1, R14 ;  /* 0x00000001021c7824 */ /* 0x000fca00078e020e */
[----:B------:R-:W-:Y:S01]  /*0900*/  ISETP.GE.AND P0, PT, R28, R5, PT ;  /* 0x000000051c00720c */ /* 0x000fe20003f06270 */
[----:B--2---:R2:W-:Y:S04]  /*0910*/  STG.E.U8 desc[UR4][R16.64], R27 ;  /* 0x0000001b10007986 */ /* 0x0045e8000c101104 */
[----:B---3--:R2:W-:Y:S04]  /*0920*/  STG.E.U8 desc[UR4][R20.64], R29 ;  /* 0x0000001d14007986 */ /* 0x0085e8000c101104 */
[----:B----4-:R2:W-:Y:S04]  /*0930*/  STG.E.U8 desc[UR4][R18.64], R24 ;  /* 0x0000001812007986 */ /* 0x0105e8000c101104 */
[----:B-----5:R2:W-:Y:S01]  /*0940*/  STG.E.U8 desc[UR4][R22.64], R25 ;  /* 0x0000001916007986 */ /* 0x0205e2000c101104 */
[----:B------:R-:W-:Y:S05]  /*0950*/  @!P0 BRA `(.L_x_47) ;  /* 0xfffffffc00448947 */ /* 0x000fea000383ffff */
.L_x_44:
[----:B------:R-:W-:Y:S05]  /*0960*/  BSYNC.RECONVERGENT B0 ;  /* 0x0000000000007941 */ /* 0x000fea0003800200 */
.L_x_43:
[----:B------:R-:W3:Y:S01]  /*0970*/  LDCU UR14, c[0x0][0x3d0] ;  /* 0x00007a00ff0e77ac */ /* 0x000ee20008000800 */
[----:B------:R-:W-:-:S05]  /*0980*/  IMAD.IADD R3, R0, 0x1, R3 ;  /* 0x0000000100037824 */ /* 0x000fca00078e0203 */
[----:B---3--:R-:W-:-:S13]  /*0990*/  ISETP.GE.AND P0, PT, R3, UR14, PT ;  /* 0x0000000e03007c0c */ /* 0x008fda000bf06270 */
[----:B------:R-:W-:Y:S05]  /*09a0*/  @!P0 BRA `(.L_x_48) ;  /* 0xfffffff800588947 */ /* 0x000fea000383ffff */
[----:B------:R-:W-:Y:S05]  /*09b0*/  EXIT ;  /* 0x000000000000794d */ /* 0x000fea0003800000 */
.L_x_42:
        /* <DEDUP_REMOVED lines=32> */
.L_x_54:
        /* <DEDUP_REMOVED lines=53> */
.L_x_52:
[----:B------:R-:W-:Y:S05]  /*0f10*/  BSYNC.RECONVERGENT B1 ;  /* 0x0000000000017941 */ /* 0x000fea0003800200 */
.L_x_51:
[----:B------:R-:W-:Y:S05]  /*0f20*/  @!P0 BRA `(.L_x_50) ;  /* 0x0000000000bc8947 */ /* 0x000fea0003800000 */
.L_x_53:
        /* <DEDUP_REMOVED lines=47> */
.L_x_50:
[----:B------:R-:W-:Y:S05]  /*1220*/  BSYNC.RECONVERGENT B0 ;  /* 0x0000000000007941 */ /* 0x000fea0003800200 */
.L_x_49:
[----:B------:R-:W3:Y:S01]  /*1230*/  LDCU UR10, c[0x0][0x3d0] ;  /* 0x00007a00ff0a77ac */ /* 0x000ee20008000800 */
[----:B------:R-:W-:-:S05]  /*1240*/  IMAD.IADD R3, R0, 0x1, R3 ;  /* 0x0000000100037824 */ /* 0x000fca00078e0203 */
[----:B---3--:R-:W-:-:S13]  /*1250*/  ISETP.GE.AND P0, PT, R3, UR10, PT ;  /* 0x0000000a03007c0c */ /* 0x008fda000bf06270 */
[----:B------:R-:W-:Y:S05]  /*1260*/  @!P0 BRA `(.L_x_54) ;  /* 0xfffffff800548947 */ /* 0x000fea000383ffff */
[----:B------:R-:W-:Y:S05]  /*1270*/  EXIT ;  /* 0x000000000000794d */ /* 0x000fea0003800000 */
.L_x_55:
        /* <DEDUP_REMOVED lines=16> */
.L_x_115:


//--------------------- .text._Z29_XMP_gpu_unpack_vector_kernelIxEvPT_PKS0_iil --------------------------
	.section	.text._Z29_XMP_gpu_unpack_vector_kernelIxEvPT_PKS0_iil,"ax",@progbits
	.align	128
.text._Z29_XMP_gpu_unpack_vector_kernelIxEvPT_PKS0_iil:
        .type           _Z29_XMP_gpu_unpack_vector_kernelIxEvPT_PKS0_iil,@function
        .size           _Z29_XMP_gpu_unpack_vector_kernelIxEvPT_PKS0_iil,(.L_x_116 - _Z29_XMP_gpu_unpack_vector_kernelIxEvPT_PKS0_iil)
        .other          _Z29_XMP_gpu_unpack_vector_kernelIxEvPT_PKS0_iil,@"STO_CUDA_ENTRY STV_DEFAULT"
_Z29_XMP_gpu_unpack_vector_kernelIxEvPT_PKS0_iil:
[----:B------:R-:W-:Y:S01]  /*0000*/  LDC R1, c[0x0][0x37c] ;  /* 0x0000df00ff017b82 */ /* 0x000fe20000000800 */
[----:B------:R-:W0:Y:S07]  /*0010*/  S2R R4, SR_TID.Y ;  /* 0x0000000000047919 */ /* 0x000e2e0000002200 */
[----:B------:R-:W0:Y:S01]  /*0020*/  S2UR UR4, SR_CTAID.Y ;  /* 0x00000000000479c3 */ /* 0x000e220000002600 */
[----:B------:R-:W1:Y:S01]  /*0030*/  LDCU UR7, c[0x0][0x390] ;  /* 0x00007200ff0777ac */ /* 0x000e620008000800 */
[----:B------:R-:W2:Y:S06]  /*0040*/  S2R R13, SR_TID.X ;  /* 0x00000000000d7919 */ /* 0x000eac0000002100 */
[----:B------:R-:W0:Y:S08]  /*0050*/  LDC R9, c[0x0][0x364] ;  /* 0x0000d900ff097b82 */ /* 0x000e300000000800 */
[----:B------:R-:W2:Y:S08]  /*0060*/  S2UR UR5, SR_CTAID.X ;  /* 0x00000000000579c3 */ /* 0x000eb00000002500 */
[----:B------:R-:W2:Y:S01]  /*0070*/  LDC R0, c[0x0][0x360] ;  /* 0x0000d800ff007b82 */ /* 0x000ea20000000800 */
[----:B------:R-:W3:Y:S01]  /*0080*/  LDCU UR6, c[0x0][0x370] ;  /* 0x00006e00ff0677ac */ /* 0x000ee20008000800 */
[----:B0-----:R-:W-:-:S05]  /*0090*/  IMAD R4, R9, UR4, R4 ;  /* 0x0000000409047c24 */ /* 0x001fca000f8e0204 */
[----:B-1----:R-:W-:Y:S01]  /*00a0*/  ISETP.GE.AND P0, PT, R4, UR7, PT ;  /* 0x0000000704007c0c */ /* 0x002fe2000bf06270 */
[C---:B--2---:R-:W-:Y:S02]  /*00b0*/  IMAD R12, R0.reuse, UR5, R13 ;  /* 0x00000005000c7c24 */ /* 0x044fe4000f8e020d */
[----:B---3--:R-:W-:-:S10]  /*00c0*/  IMAD R0, R0, UR6, RZ ;  /* 0x0000000600007c24 */ /* 0x008fd4000f8e02ff */
[----:B------:R-:W-:Y:S05]  /*00d0*/  @P0 EXIT ;  /* 0x000000000000094d */ /* 0x000fea0003800000 */
[----:B------:R-:W0:Y:S01]  /*00e0*/  I2F.U32.RP R7, R0 ;  /* 0x0000000000077306 */ /* 0x000e220000209000 */
[----:B------:R-:W1:Y:S01]  /*00f0*/  LDCU UR4, c[0x0][0x394] ;  /* 0x00007280ff0477ac */ /* 0x000e620008000800 */
[--C-:B------:R-:W-:Y:S01]  /*0100*/  IMAD.IADD R10, R12, 0x1, R0.reuse ;  /* 0x000000010c0a7824 */ /* 0x100fe200078e0200 */
[----:B------:R-:W-:Y:S01]  /*0110*/  ISETP.NE.U32.AND P2, PT, R0, RZ, PT ;  /* 0x000000ff0000720c */ /* 0x000fe20003f45070 */
[----:B------:R-:W-:Y:S01]  /*0120*/  IMAD.MOV R15, RZ, RZ, -R0 ;  /* 0x000000ffff0f7224 */ /* 0x000fe200078e0a00 */
[----:B------:R-:W2:Y:S01]  /*0130*/  LDCU.64 UR6, c[0x0][0x358] ;  /* 0x00006b00ff0677ac */ /* 0x000ea20008000a00 */
[----:B------:R-:W3:Y:S01]  /*0140*/  LDCU.64 UR8, c[0x0][0x398] ;  /* 0x00007300ff0877ac */ /* 0x000ee20008000a00 */
[----:B------:R-:W4:Y:S01]  /*0150*/  LDCU.128 UR12, c[0x0][0x380] ;  /* 0x00007000ff0c77ac */ /* 0x000f220008000c00 */
[----:B0-----:R-:W0:Y:S01]  /*0160*/  MUFU.RCP R7, R7 ;  /* 0x0000000700077308 */ /* 0x001e220000001000 */
[C---:B-1----:R-:W-:Y:S02]  /*0170*/  ISETP.GE.AND P0, PT, R10.reuse, UR4, PT ;  /* 0x000000040a007c0c */ /* 0x042fe4000bf06270 */
[----:B------:R-:W-:Y:S01]  /*0180*/  VIMNMX R5, PT, PT, R10, UR4, !PT ;  /* 0x000000040a057c48 */ /* 0x000fe2000ffe0100 */
[----:B------:R-:W1:Y:S01]  /*0190*/  LDCU UR4, c[0x0][0x374] ;  /* 0x00006e80ff0477ac */ /* 0x000e620008000800 */
[----:B------:R-:W-:-:S04]  /*01a0*/  SEL R6, RZ, 0x1, P0 ;  /* 0x00000001ff067807 */ /* 0x000fc80000000000 */
[----:B------:R-:W-:Y:S01]  /*01b0*/  IADD3 R5, PT, PT, R5, -R10, -R6 ;  /* 0x8000000a05057210 */ /* 0x000fe20007ffe806 */
[----:B0-----:R-:W-:-:S04]  /*01c0*/  VIADD R2, R7, 0xffffffe ;  /* 0x0ffffffe07027836 */ /* 0x001fc80000000000 */
[----:B------:R0:W5:Y:S02]  /*01d0*/  F2I.FTZ.U32.TRUNC.NTZ R3, R2 ;  /* 0x0000000200037305 */ /* 0x000164000021f000 */
[----:B0-----:R-:W-:Y:S02]  /*01e0*/  IMAD.MOV.U32 R2, RZ, RZ, RZ ;  /* 0x000000ffff027224 */ /* 0x001fe400078e00ff */
[----:B-----5:R-:W-:-:S04]  /*01f0*/  IMAD R15, R15, R3, RZ ;  /* 0x000000030f0f7224 */ /* 0x020fc800078e02ff */
        /* <DEDUP_REMOVED lines=8> */
[----:B------:R-:W-:Y:S01]  /*0280*/  ISETP.GE.U32.AND P1, PT, R5, R0, PT ;  /* 0x000000000500720c */ /* 0x000fe20003f26070 */
[----:B------:R-:W-:-:S12]  /*0290*/  IMAD.IADD R5, R0, 0x1, R8 ;  /* 0x0000000100057824 */ /* 0x000fd800078e0208 */
[----:B------:R-:W-:Y:S01]  /*02a0*/  @P1 VIADD R3, R3, 0x1 ;  /* 0x0000000103031836 */ /* 0x000fe20000000000 */
[----:B------:R-:W-:-:S05]  /*02b0*/  @!P2 LOP3.LUT R3, RZ, R0, RZ, 0x33, !PT ;  /* 0x00000000ff03a212 */ /* 0x000fca00078e33ff */
[----:B------:R-:W-:Y:S02]  /*02c0*/  IMAD.IADD R2, R6, 0x1, R3 ;  /* 0x0000000106027824 */ /* 0x000fe400078e0203 */
[----:B------:R-:W-:Y:S02]  /*02d0*/  IMAD.MOV.U32 R3, RZ, RZ, R4 ;  /* 0x000000ffff037224 */ /* 0x000fe400078e0004 */
[----:B-1----:R-:W-:Y:S01]  /*02e0*/  IMAD R4, R9, UR4, RZ ;  /* 0x0000000409047c24 */ /* 0x002fe2000f8e02ff */
[----:B--234-:R-:W-:-:S07]  /*02f0*/  SHF.R.S32.HI R9, RZ, 0x1f, R8 ;  /* 0x0000001fff097819 */ /* 0x01cfce0000011408 */
.L_x_61:
[----:B0-----:R-:W0:Y:S01]  /*0300*/  LDC R6, c[0x0][0x394] ;  /* 0x0000e500ff067b82 */ /* 0x001e220000000800 */
[----:B------:R-:W-:Y:S01]  /*0310*/  BSSY.RECONVERGENT B0, `(.L_x_56) ;  /* 0x000006e000007945 */ /* 0x000fe20003800200 */
[----:B0-----:R-:W-:-:S13]  /*0320*/  ISETP.GE.AND P0, PT, R12, R6, PT ;  /* 0x000000060c00720c */ /* 0x001fda0003f06270 */
[----:B-1----:R-:W-:Y:S05]  /*0330*/  @P0 BRA `(.L_x_57) ;  /* 0x0000000400ac0947 */ /* 0x002fea0003800000 */
[C---:B------:R-:W-:Y:S01]  /*0340*/  LOP3.LUT R27, R2.reuse, 0x3, RZ, 0xc0, !PT ;  /* 0x00000003021b7812 */ /* 0x040fe200078ec0ff */
[----:B------:R-:W-:Y:S01]  /*0350*/  IMAD R7, R3, R6, RZ ;  /* 0x0000000603077224 */ /* 0x000fe200078e02ff */
[----:B------:R-:W-:Y:S01]  /*0360*/  BSSY.RECONVERGENT B1, `(.L_x_58) ;  /* 0x0000032000017945 */ /* 0x000fe20003800200 */
[----:B------:R-:W-:Y:S01]  /*0370*/  ISETP.GE.U32.AND P0, PT, R2, 0x3, PT ;  /* 0x000000030200780c */ /* 0x000fe20003f06070 */
[----:B------:R-:W-:Y:S01]  /*0380*/  IMAD.MOV.U32 R19, RZ, RZ, R12 ;  /* 0x000000ffff137224 */ /* 0x000fe200078e000c */
[----:B------:R-:W-:Y:S02]  /*0390*/  ISETP.NE.AND P1, PT, R27, 0x3, PT ;  /* 0x000000031b00780c */ /* 0x000fe40003f25270 */
[----:B------:R-:W-:Y:S02]  /*03a0*/  SHF.R.S32.HI R22, RZ, 0x1f, R3 ;  /* 0x0000001fff167819 */ /* 0x000fe40000011403 */
[----:B------:R-:W-:-:S09]  /*03b0*/  SHF.R.S32.HI R23, RZ, 0x1f, R7 ;  /* 0x0000001fff177819 */ /* 0x000fd20000011407 */
[----:B------:R-:W-:Y:S05]  /*03c0*/  @!P1 BRA `(.L_x_59) ;  /* 0x0000000000ac9947 */ /* 0x000fea0003800000 */
[----:B------:R-:W0:Y:S01]  /*03d0*/  LDC.64 R14, c[0x0][0x388] ;  /* 0x0000e200ff0e7b82 */ /* 0x000e220000000a00 */
[----:B------:R-:W-:Y:S02]  /*03e0*/  SHF.R.S32.HI R13, RZ, 0x1f, R12 ;  /* 0x0000001fff0d7819 */ /* 0x000fe4000001140c */
[----:B------:R-:W-:-:S05]  /*03f0*/  IADD3 R16, P1, PT, R12, R7, RZ ;  /* 0x000000070c107210 */ /* 0x000fca0007f3e0ff */
[----:B------:R-:W-:Y:S01]  /*0400*/  IMAD.X R17, R23, 0x1, R13, P1 ;  /* 0x0000000117117824 */ /* 0x000fe200008e060d */
[----:B------:R-:W1:Y:S01]  /*0410*/  LDC.64 R18, c[0x0][0x398] ;  /* 0x0000e600ff127b82 */ /* 0x000e620000000a00 */
[----:B0-----:R-:W-:-:S04]  /*0420*/  LEA R28, P1, R16, R14, 0x3 ;  /* 0x0000000e101c7211 */ /* 0x001fc800078218ff */
[----:B------:R-:W-:-:S03]  /*0430*/  LEA.HI.X R29, R16, R15, R17, 0x3, P1 ;  /* 0x0000000f101d7211 */ /* 0x000fc600008f1c11 */
[----:B------:R-:W0:Y:S03]  /*0440*/  LDC.64 R16, c[0x0][0x380] ;  /* 0x0000e000ff107b82 */ /* 0x000e260000000a00 */
[----:B------:R-:W2:Y:S01]  /*0450*/  LDG.E.64.CONSTANT R28, desc[UR6][R28.64] ;  /* 0x000000061c1c7981 */ /* 0x000ea2000c1e9b00 */
[-C--:B-1----:R-:W-:Y:S02]  /*0460*/  IMAD R26, R22, R18.reuse, RZ ;  /* 0x00000012161a7224 */ /* 0x082fe400078e02ff */
[----:B------:R-:W-:-:S04]  /*0470*/  IMAD.WIDE.U32 R24, R3, R18, R12 ;  /* 0x0000001203187225 */ /* 0x000fc800078e000c */
[----:B------:R-:W-:-:S04]  /*0480*/  IMAD R26, R3, R19, R26 ;  /* 0x00000013031a7224 */ /* 0x000fc800078e021a */
[----:B------:R-:W-:Y:S01]  /*0490*/  IMAD.IADD R19, R25, 0x1, R26 ;  /* 0x0000000119137824 */ /* 0x000fe200078e021a */
[----:B0-----:R-:W-:-:S04]  /*04a0*/  LEA R20, P1, R24, R16, 0x3 ;  /* 0x0000001018147211 */ /* 0x001fc800078218ff */
[----:B------:R-:W-:Y:S01]  /*04b0*/  LEA.HI.X R21, R24, R17, R19, 0x3, P1 ;  /* 0x0000001118157211 */ /* 0x000fe200008f1c13 */
[----:B------:R-:W-:Y:S01]  /*04c0*/  IMAD.MOV.U32 R19, RZ, RZ, R10 ;  /* 0x000000ffff137224 */ /* 0x000fe200078e000a */
[----:B------:R-:W-:-:S03]  /*04d0*/  ISETP.NE.AND P1, PT, R27, RZ, PT ;  /* 0x000000ff1b00720c */ /* 0x000fc60003f25270 */
[----:B--2---:R0:W-:Y:S10]  /*04e0*/  STG.E.64 desc[UR6][R20.64], R28 ;  /* 0x0000001c14007986 */ /* 0x0041f4000c101b06 */
[----:B------:R-:W-:Y:S05]  /*04f0*/  @!P1 BRA `(.L_x_59) ;  /* 0x0000000000609947 */ /* 0x000fea0003800000 */
[--C-:B------:R-:W-:Y:S02]  /*0500*/  SHF.R.S32.HI R11, RZ, 0x1f, R10.reuse ;  /* 0x0000001fff0b7819 */ /* 0x100fe4000001140a */
[----:B------:R-:W-:Y:S02]  /*0510*/  ISETP.NE.AND P1, PT, R27, 0x1, PT ;  /* 0x000000011b00780c */ /* 0x000fe40003f25270 */
[----:B------:R-:W-:Y:S01]  /*0520*/  IADD3 R19, P2, PT, R10, R7, RZ ;  /* 0x000000070a137210 */ /* 0x000fe20007f5e0ff */
[----:B------:R-:W-:-:S04]  /*0530*/  IMAD.WIDE.U32 R24, R3, R18, R10 ;  /* 0x0000001203187225 */ /* 0x000fc800078e000a */
[----:B0-----:R-:W-:Y:S01]  /*0540*/  IMAD.IADD R21, R26, 0x1, R25 ;  /* 0x000000011a157824 */ /* 0x001fe200078e0219 */
[----:B------:R-:W-:Y:S01]  /*0550*/  LEA R20, P3, R24, R16, 0x3 ;  /* 0x0000001018147211 */ /* 0x000fe200078618ff */
[----:B------:R-:W-:-:S03]  /*0560*/  IMAD.X R28, R23, 0x1, R11, P2 ;  /* 0x00000001171c7824 */ /* 0x000fc600010e060b */
[----:B------:R-:W-:Y:S02]  /*0570*/  LEA.HI.X R21, R24, R17, R21, 0x3, P3 ;  /* 0x0000001118157211 */ /* 0x000fe400018f1c15 */
[C---:B------:R-:W-:Y:S02]  /*0580*/  LEA R24, P3, R19.reuse, R14, 0x3 ;  /* 0x0000000e13187211 */ /* 0x040fe400078618ff */
[----:B------:R-:W-:Y:S02]  /*0590*/  @P1 IADD3 R27, P2, PT, R8, R7, RZ ;  /* 0x00000007081b1210 */ /* 0x000fe40007f5e0ff */
[----:B------:R-:W-:Y:S01]  /*05a0*/  LEA.HI.X R25, R19, R15, R28, 0x3, P3 ;  /* 0x0000000f13197211 */ /* 0x000fe200018f1c1c */
[----:B------:R-:W-:Y:S01]  /*05b0*/  @P1 IMAD.WIDE.U32 R18, R3, R18, R8 ;  /* 0x0000001203121225 */ /* 0x000fe200078e0008 */
[----:B------:R-:W-:-:S03]  /*05c0*/  @P1 LEA R14, P3, R27, R14, 0x3 ;  /* 0x0000000e1b0e1211 */ /* 0x000fc600078618ff */
[----:B------:R-:W-:Y:S01]  /*05d0*/  @P1 IMAD.X R28, R9, 0x1, R23, P2 ;  /* 0x00000001091c1824 */ /* 0x000fe200010e0617 */
[----:B------:R-:W2:Y:S04]  /*05e0*/  LDG.E.64.CONSTANT R24, desc[UR6][R24.64] ;  /* 0x0000000618187981 */ /* 0x000ea8000c1e9b00 */
[----:B------:R-:W-:-:S06]  /*05f0*/  @P1 LEA.HI.X R15, R27, R15, R28, 0x3, P3 ;  /* 0x0000000f1b0f1211 */ /* 0x000fcc00018f1c1c */
[----:B------:R-:W3:Y:S01]  /*0600*/  @P1 LDG.E.64.CONSTANT R14, desc[UR6][R14.64] ;  /* 0x000000060e0e1981 */ /* 0x000ee2000c1e9b00 */
[----:B------:R-:W-:Y:S01]  /*0610*/  @P1 IMAD.IADD R26, R26, 0x1, R19 ;  /* 0x000000011a1a1824 */ /* 0x000fe200078e0213 */
[----:B------:R-:W-:-:S04]  /*0620*/  @P1 LEA R16, P2, R18, R16, 0x3 ;  /* 0x0000001012101211 */ /* 0x000fc800078418ff */
[----:B------:R-:W-:Y:S01]  /*0630*/  @P1 LEA.HI.X R17, R18, R17, R26, 0x3, P2 ;  /* 0x0000001112111211 */ /* 0x000fe200010f1c1a */
[----:B------:R-:W-:Y:S02]  /*0640*/  IMAD.MOV.U32 R19, RZ, RZ, R8 ;  /* 0x000000ffff137224 */ /* 0x000fe400078e0008 */
[----:B------:R-:W-:Y:S01]  /*0650*/  @P1 IMAD.MOV.U32 R19, RZ, RZ, R5 ;  /* 0x000000ffff131224 */ /* 0x000fe200078e0005 */
[----:B--2---:R1:W-:Y:S04]  /*0660*/  STG.E.64 desc[UR6][R20.64], R24 ;  /* 0x0000001814007986 */ /* 0x0043e8000c101b06 */
[----:B---3--:R1:W-:Y:S02]  /*0670*/  @P1 STG.E.64 desc[UR6][R16.64], R14 ;  /* 0x0000000e10001986 */ /* 0x0083e4000c101b06 */
.L_x_59:
[----:B------:R-:W-:Y:S05]  /*0680*/  BSYNC.RECONVERGENT B1 ;  /* 0x0000000000017941 */ /* 0x000fea0003800200 */
.L_x_58:
[----:B------:R-:W-:Y:S05]  /*0690*/  @!P0 BRA `(.L_x_57) ;  /* 0x0000000000d48947 */ /* 0x000fea0003800000 */
.L_x_60:
[--C-:B-1----:R-:W-:Y:S01]  /*06a0*/  SHF.R.S32.HI R15, RZ, 0x1f, R19.reuse ;  /* 0x0000001fff0f7819 */ /* 0x102fe20000011413 */
[----:B0-----:R-:W-:Y:S01]  /*06b0*/  IMAD.IADD R20, R0, 0x1, R19 ;  /* 0x0000000100147824 */ /* 0x001fe200078e0213 */
[----:B------:R-:W-:-:S04]  /*06c0*/  IADD3 R16, P0, PT, R7, R19, RZ ;  /* 0x0000001307107210 */ /* 0x000fc80007f1e0ff */
[----:B------:R-:W-:Y:S01]  /*06d0*/  SHF.R.S32.HI R21, RZ, 0x1f, R20 ;  /* 0x0000001fff157819 */ /* 0x000fe20000011414 */
[----:B------:R-:W-:Y:S01]  /*06e0*/  IMAD.X R17, R23, 0x1, R15, P0 ;  /* 0x0000000117117824 */ /* 0x000fe200000e060f */
[C---:B------:R-:W-:Y:S02]  /*06f0*/  LEA R26, P0, R16.reuse, UR14, 0x3 ;  /* 0x0000000e101a7c11 */ /* 0x040fe4000f8018ff */
[----:B------:R-:W-:Y:S02]  /*0700*/  IADD3 R14, P1, PT, R7, R20, RZ ;  /* 0x00000014070e7210 */ /* 0x000fe40007f3e0ff */
[----:B------:R-:W-:Y:S02]  /*0710*/  LEA.HI.X R27, R16, UR15, R17, 0x3, P0 ;  /* 0x0000000f101b7c11 */ /* 0x000fe400080f1c11 */
[----:B------:R-:W-:Y:S01]  /*0720*/  LEA R24, P0, R14, UR14, 0x3 ;  /* 0x0000000e0e187c11 */ /* 0x000fe2000f8018ff */
[----:B------:R-:W-:-:S03]  /*0730*/  IMAD.X R17, R23, 0x1, R21, P1 ;  /* 0x0000000117117824 */ /* 0x000fc600008e0615 */
[----:B------:R-:W2:Y:S02]  /*0740*/  LDG.E.64.CONSTANT R26, desc[UR6][R26.64] ;  /* 0x000000061a1a7981 */ /* 0x000ea4000c1e9b00 */
[----:B------:R-:W-:-:S06]  /*0750*/  LEA.HI.X R25, R14, UR15, R17, 0x3, P0 ;  /* 0x0000000f0e197c11 */ /* 0x000fcc00080f1c11 */
[----:B------:R-:W3:Y:S01]  /*0760*/  LDG.E.64.CONSTANT R24, desc[UR6][R24.64] ;  /* 0x0000000618187981 */ /* 0x000ee2000c1e9b00 */
[----:B------:R-:W-:Y:S02]  /*0770*/  IMAD R28, R22, UR8, RZ ;  /* 0x00000008161c7c24 */ /* 0x000fe4000f8e02ff */
[----:B------:R-:W-:Y:S02]  /*0780*/  IMAD.MOV.U32 R14, RZ, RZ, R19 ;  /* 0x000000ffff0e7224 */ /* 0x000fe400078e0013 */
[C---:B------:R-:W-:Y:S02]  /*0790*/  IMAD R28, R3.reuse, UR9, R28 ;  /* 0x00000009031c7c24 */ /* 0x040fe4000f8e021c */
[----:B------:R-:W-:-:S04]  /*07a0*/  IMAD.WIDE.U32 R18, R3, UR8, R14 ;  /* 0x0000000803127c25 */ /* 0x000fc8000f8e000e */
[----:B------:R-:W-:Y:S01]  /*07b0*/  IMAD.IADD R17, R28, 0x1, R19 ;  /* 0x000000011c117824 */ /* 0x000fe200078e0213 */
[----:B------:R-:W-:Y:S01]  /*07c0*/  LEA R16, P0, R18, UR12, 0x3 ;  /* 0x0000000c12107c11 */ /* 0x000fe2000f8018ff */
[----:B------:R-:W-:-:S03]  /*07d0*/  IMAD.WIDE.U32 R14, R3, UR8, R20 ;  /* 0x00000008030e7c25 */ /* 0x000fc6000f8e0014 */
[----:B------:R-:W-:Y:S01]  /*07e0*/  LEA.HI.X R17, R18, UR13, R17, 0x3, P0 ;  /* 0x0000000d12117c11 */ /* 0x000fe200080f1c11 */
[----:B------:R-:W-:Y:S01]  /*07f0*/  IMAD.IADD R15, R28, 0x1, R15 ;  /* 0x000000011c0f7824 */ /* 0x000fe200078e020f */
[----:B------:R-:W-:Y:S01]  /*0800*/  LEA R18, P0, R14, UR12, 0x3 ;  /* 0x0000000c0e127c11 */ /* 0x000fe2000f8018ff */
[----:B------:R-:W-:-:S03]  /*0810*/  IMAD.IADD R20, R0, 0x1, R20 ;  /* 0x0000000100147824 */ /* 0x000fc600078e0214 */
[----:B------:R-:W-:Y:S01]  /*0820*/  LEA.HI.X R19, R14, UR13, R15, 0x3, P0 ;  /* 0x0000000d0e137c11 */ /* 0x000fe200080f1c0f */
[--C-:B------:R-:W-:Y:S01]  /*0830*/  IMAD.IADD R14, R0, 0x1, R20.reuse ;  /* 0x00000001000e7824 */ /* 0x100fe200078e0214 */
[----:B------:R-:W-:-:S04]  /*0840*/  SHF.R.S32.HI R21, RZ, 0x1f, R20 ;  /* 0x0000001fff157819 */ /* 0x000fc80000011414 */
[----:B------:R-:W-:Y:S01]  /*0850*/  SHF.R.S32.HI R15, RZ, 0x1f, R14 ;  /* 0x0000001fff0f7819 */ /* 0x000fe2000001140e */
[----:B--2---:R0:W-:Y:S04]  /*0860*/  STG.E.64 desc[UR6][R16.64], R26 ;  /* 0x0000001a10007986 */ /* 0x0041e8000c101b06 */
[----:B---3--:R1:W-:Y:S01]  /*0870*/  STG.E.64 desc[UR6][R18.64], R24 ;  /* 0x0000001812007986 */ /* 0x0083e2000c101b06 */
[C---:B0-----:R-:W-:Y:S02]  /*0880*/  IADD3 R26, P0, PT, R7.reuse, R20, RZ ;  /* 0x00000014071a7210 */ /* 0x041fe40007f1e0ff */
[----:B------:R-:W-:-:S05]  /*0890*/  IADD3 R17, P1, PT, R7, R14, RZ ;  /* 0x0000000e07117210 */ /* 0x000fca0007f3e0ff */
[C---:B------:R-:W-:Y:S02]  /*08a0*/  IMAD.X R29, R23.reuse, 0x1, R15, P1 ;  /* 0x00000001171d7824 */ /* 0x040fe400008e060f */
[----:B-1----:R-:W-:Y:S01]  /*08b0*/  IMAD.X R19, R23, 0x1, R21, P0 ;  /* 0x0000000117137824 */ /* 0x002fe200000e0615 */
[C---:B------:R-:W-:Y:S02]  /*08c0*/  LEA R18, P0, R26.reuse, UR14, 0x3 ;  /* 0x0000000e1a127c11 */ /* 0x040fe4000f8018ff */
[C---:B------:R-:W-:Y:S02]  /*08d0*/  LEA R16, P1, R17.reuse, UR14, 0x3 ;  /* 0x0000000e11107c11 */ /* 0x040fe4000f8218ff */
[----:B------:R-:W-:Y:S02]  /*08e0*/  LEA.HI.X R19, R26, UR15, R19, 0x3, P0 ;  /* 0x0000000f1a137c11 */ /* 0x000fe400080f1c13 */
[----:B------:R-:W-:-:S04]  /*08f0*/  LEA.HI.X R17, R17, UR15, R29, 0x3, P1 ;  /* 0x0000000f11117c11 */ /* 0x000fc800088f1c1d */
[----:B------:R-:W2:Y:S04]  /*0900*/  LDG.E.64.CONSTANT R18, desc[UR6][R18.64] ;  /* 0x0000000612127981 */ /* 0x000ea8000c1e9b00 */
[----:B------:R-:W3:Y:S01]  /*0910*/  LDG.E.64.CONSTANT R16, desc[UR6][R16.64] ;  /* 0x0000000610107981 */ /* 0x000ee2000c1e9b00 */
[----:B------:R-:W-:-:S04]  /*0920*/  IMAD.WIDE.U32 R26, R3, UR8, R20 ;  /* 0x00000008031a7c25 */ /* 0x000fc8000f8e0014 */
[----:B------:R-:W-:Y:S01]  /*0930*/  IMAD.WIDE.U32 R20, R3, UR8, R14 ;  /* 0x0000000803147c25 */ /* 0x000fe2000f8e000e */
[----:B------:R-:W-:-:S03]  /*0940*/  LEA R24, P0, R26, UR12, 0x3 ;  /* 0x0000000c1a187c11 */ /* 0x000fc6000f8018ff */
[----:B------:R-:W-:-:S05]  /*0950*/  IMAD.IADD R15, R28, 0x1, R27 ;  /* 0x000000011c0f7824 */ /* 0x000fca00078e021b */
[----:B------:R-:W-:Y:S01]  /*0960*/  LEA.HI.X R25, R26, UR13, R15, 0x3, P0 ;  /* 0x0000000d1a197c11 */ /* 0x000fe200080f1c0f */
[----:B------:R-:W-:Y:S01]  /*0970*/  IMAD.IADD R15, R28, 0x1, R21 ;  /* 0x000000011c0f7824 */ /* 0x000fe200078e0215 */
[----:B------:R-:W-:-:S04]  /*0980*/  LEA R26, P0, R20, UR12, 0x3 ;  /* 0x0000000c141a7c11 */ /* 0x000fc8000f8018ff */
[----:B------:R-:W-:Y:S01]  /*0990*/  LEA.HI.X R27, R20, UR13, R15, 0x3, P0 ;  /* 0x0000000d141b7c11 */ /* 0x000fe200080f1c0f */
[----:B--2---:R0:W-:Y:S04]  /*09a0*/  STG.E.64 desc[UR6][R24.64], R18 ;  /* 0x0000001218007986 */ /* 0x0041e8000c101b06 */
[----:B---3--:R2:W-:Y:S01]  /*09b0*/  STG.E.64 desc[UR6][R26.64], R16 ;  /* 0x000000101a007986 */ /* 0x0085e2000c101b06 */
[----:B0-----:R-:W-:-:S05]  /*09c0*/  IMAD.IADD R19, R0, 0x1, R14 ;  /* 0x0000000100137824 */ /* 0x001fca00078e020e */
[----:B------:R-:W-:-:S13]  /*09d0*/  ISETP.GE.AND P0, PT, R19, R6, PT ;  /* 0x000000061300720c */ /* 0x000fda0003f06270 */
[----:B--2---:R-:W-:Y:S05]  /*09e0*/  @!P0 BRA `(.L_x_60) ;  /* 0xfffffffc002c8947 */ /* 0x004fea000383ffff */
.L_x_57:
[----:B------:R-:W-:Y:S05]  /*09f0*/  BSYNC.RECONVERGENT B0 ;  /* 0x0000000000007941 */ /* 0x000fea0003800200 */
.L_x_56:
[----:B------:R-:W2:Y:S01]  /*0a00*/  LDCU UR4, c[0x0][0x390] ;  /* 0x00007200ff0477ac */ /* 0x000ea20008000800 */
[----:B------:R-:W-:-:S05]  /*0a10*/  IMAD.IADD R3, R4, 0x1, R3 ;  /* 0x0000000104037824 */ /* 0x000fca00078e0203 */
[----:B--2---:R-:W-:-:S13]  /*0a20*/  ISETP.GE.AND P0, PT, R3, UR4, PT ;  /* 0x0000000403007c0c */ /* 0x004fda000bf06270 */
[----:B------:R-:W-:Y:S05]  /*0a30*/  @!P0 BRA `(.L_x_61) ;  /* 0xfffffff800308947 */ /* 0x000fea000383ffff */
[----:B------:R-:W-:Y:S05]  /*0a40*/  EXIT ;  /* 0x000000000000794d */ /* 0x000fea0003800000 */
.L_x_62:
        /* <DEDUP_REMOVED lines=11> */
.L_x_116:


//--------------------- .text._Z29_XMP_gpu_unpack_vector_kernelIiEvPT_PKS0_iil --------------------------
	.section	.text._Z29_XMP_gpu_unpack_vector_kernelIiEvPT_PKS0_iil,"ax",@progbits
	.align	128
.text._Z29_XMP_gpu_unpack_vector_kernelIiEvPT_PKS0_iil:
        .type           _Z29_XMP_gpu_unpack_vector_kernelIiEvPT_PKS0_iil,@function
        .size           _Z29_XMP_gpu_unpack_vector_kernelIiEvPT_PKS0_iil,(.L_x_117 - _Z29_XMP_gpu_unpack_vector_kernelIiEvPT_PKS0_iil)
        .other          _Z29_XMP_gpu_unpack_vector_kernelIiEvPT_PKS0_iil,@"STO_CUDA_ENTRY STV_DEFAULT"
_Z29_XMP_gpu_unpack_vector_kernelIiEvPT_PKS0_iil:
        /* <DEDUP_REMOVED lines=32> */
[----:B------:R-:W-:Y:S01]  /*0200*/  IMAD.HI.U32 R8, R3, R11, R2 ;  /* 0x0000000b03087227 */ /* 0x000fe200078e0002 */
[----:B------:R-:W-:-:S05]  /*0210*/  SHF.R.S32.HI R11, RZ, 0x1f, R10 ;  /* 0x0000001fff0b7819 */ /* 0x000fca000001140a */
        /* <DEDUP_REMOVED lines=15> */
.L_x_68:
[----:B0-----:R-:W0:Y:S01]  /*0310*/  LDC R6, c[0x0][0x394] ;  /* 0x0000e500ff067b82 */ /* 0x001e220000000800 */
[----:B------:R-:W-:Y:S01]  /*0320*/  BSSY.RECONVERGENT B0, `(.L_x_63) ;  /* 0x000006d000007945 */ /* 0x000fe20003800200 */
[----:B0-----:R-:W-:-:S13]  /*0330*/  ISETP.GE.AND P0, PT, R12, R6, PT ;  /* 0x000000060c00720c */ /* 0x001fda0003f06270 */
[----:B------:R-:W-:Y:S05]  /*0340*/  @P0 BRA `(.L_x_64) ;  /* 0x0000000400a80947 */ /* 0x000fea0003800000 */
        /* <DEDUP_REMOVED lines=17> */
[----:B------:R-:W2:Y:S01]  /*0460*/  LDG.E.CONSTANT R29, desc[UR6][R28.64] ;  /* 0x000000061c1d7981 */ /* 0x000ea2000c1e9900 */
[-C--:B-1----:R-:W-:Y:S02]  /*0470*/  IMAD R20, R22, R18.reuse, RZ ;  /* 0x0000001216147224 */ /* 0x082fe400078e02ff */
[----:B------:R-:W-:-:S04]  /*0480*/  IMAD.WIDE.U32 R24, R3, R18, R12 ;  /* 0x0000001203187225 */ /* 0x000fc800078e000c */
[----:B------:R-:W-:-:S04]  /*0490*/  IMAD R19, R3, R19, R20 ;  /* 0x0000001303137224 */ /* 0x000fc800078e0214 */
[----:B------:R-:W-:Y:S01]  /*04a0*/  IMAD.IADD R21, R25, 0x1, R19 ;  /* 0x0000000119157824 */ /* 0x000fe200078e0213 */
[----:B0-----:R-:W-:-:S04]  /*04b0*/  LEA R20, P1, R24, R16, 0x2 ;  /* 0x0000001018147211 */ /* 0x001fc800078210ff */
[----:B------:R-:W-:Y:S02]  /*04c0*/  LEA.HI.X R21, R24, R17, R21, 0x2, P1 ;  /* 0x0000001118157211 */ /* 0x000fe400008f1415 */
[----:B------:R-:W-:-:S03]  /*04d0*/  ISETP.NE.AND P1, PT, R26, RZ, PT ;  /* 0x000000ff1a00720c */ /* 0x000fc60003f25270 */
[----:B--2---:R0:W-:Y:S02]  /*04e0*/  STG.E desc[UR6][R20.64], R29 ;  /* 0x0000001d14007986 */ /* 0x0041e4000c101906 */
[----:B0-----:R-:W-:-:S08]  /*04f0*/  IMAD.MOV.U32 R20, RZ, RZ, R10 ;  /* 0x000000ffff147224 */ /* 0x001fd000078e000a */
[----:B------:R-:W-:Y:S05]  /*0500*/  @!P1 BRA `(.L_x_66) ;  /* 0x00000000005c9947 */ /* 0x000fea0003800000 */
[----:B------:R-:W-:Y:S02]  /*0510*/  IADD3 R21, P2, PT, R10, R7, RZ ;  /* 0x000000070a157210 */ /* 0x000fe40007f5e0ff */
[----:B------:R-:W-:-:S03]  /*0520*/  ISETP.NE.AND P1, PT, R26, 0x1, PT ;  /* 0x000000011a00780c */ /* 0x000fc60003f25270 */
[----:B------:R-:W-:Y:S01]  /*0530*/  IMAD.X R24, R11, 0x1, R23, P2 ;  /* 0x000000010b187824 */ /* 0x000fe200010e0617 */
[----:B------:R-:W-:-:S04]  /*0540*/  LEA R20, P2, R21, R14, 0x2 ;  /* 0x0000000e15147211 */ /* 0x000fc800078410ff */
[----:B------:R-:W-:Y:S01]  /*0550*/  LEA.HI.X R21, R21, R15, R24, 0x2, P2 ;  /* 0x0000000f15157211 */ /* 0x000fe200010f1418 */
[----:B------:R-:W-:-:S04]  /*0560*/  IMAD.WIDE.U32 R24, R3, R18, R10 ;  /* 0x0000001203187225 */ /* 0x000fc800078e000a */
[----:B------:R0:W2:Y:S01]  /*0570*/  LDG.E.CONSTANT R26, desc[UR6][R20.64] ;  /* 0x00000006141a7981 */ /* 0x0000a2000c1e9900 */
[----:B------:R-:W-:Y:S01]  /*0580*/  IMAD.IADD R27, R19, 0x1, R25 ;  /* 0x00000001131b7824 */ /* 0x000fe200078e0219 */
[----:B------:R-:W-:Y:S02]  /*0590*/  @P1 IADD3 R25, P2, PT, R8, R7, RZ ;  /* 0x0000000708191210 */ /* 0x000fe40007f5e0ff */
[----:B0-----:R-:W-:-:S04]  /*05a0*/  LEA R20, P3, R24, R16, 0x2 ;  /* 0x0000001018147211 */ /* 0x001fc800078610ff */
[----:B------:R-:W-:Y:S01]  /*05b0*/  LEA.HI.X R21, R24, R17, R27, 0x2, P3 ;  /* 0x0000001118157211 */ /* 0x000fe200018f141b */
[----:B------:R-:W-:Y:S01]  /*05c0*/  @P1 IMAD.X R24, R9, 0x1, R23, P2 ;  /* 0x0000000109181824 */ /* 0x000fe200010e0617 */
[----:B------:R-:W-:-:S04]  /*05d0*/  @P1 LEA R14, P3, R25, R14, 0x2 ;  /* 0x0000000e190e1211 */ /* 0x000fc800078610ff */
[----:B------:R-:W-:-:S05]  /*05e0*/  @P1 LEA.HI.X R15, R25, R15, R24, 0x2, P3 ;  /* 0x0000000f190f1211 */ /* 0x000fca00018f1418 */
[----:B------:R0:W3:Y:S02]  /*05f0*/  @P1 LDG.E.CONSTANT R25, desc[UR6][R14.64] ;  /* 0x000000060e191981 */ /* 0x0000e4000c1e9900 */
[----:B0-----:R-:W-:-:S04]  /*0600*/  @P1 IMAD.WIDE.U32 R14, R3, R18, R8 ;  /* 0x00000012030e1225 */ /* 0x001fc800078e0008 */
[----:B------:R-:W-:Y:S01]  /*0610*/  @P1 IMAD.IADD R19, R19, 0x1, R15 ;  /* 0x0000000113131824 */ /* 0x000fe200078e020f */
[----:B------:R-:W-:-:S04]  /*0620*/  @P1 LEA R16, P2, R14, R16, 0x2 ;  /* 0x000000100e101211 */ /* 0x000fc800078410ff */
[----:B------:R-:W-:Y:S01]  /*0630*/  @P1 LEA.HI.X R17, R14, R17, R19, 0x2, P2 ;  /* 0x000000110e111211 */ /* 0x000fe200010f1413 */
[----:B--2---:R0:W-:Y:S02]  /*0640*/  STG.E desc[UR6][R20.64], R26 ;  /* 0x0000001a14007986 */ /* 0x0041e4000c101906 */
[----:B0-----:R-:W-:Y:S02]  /*0650*/  IMAD.MOV.U32 R20, RZ, RZ, R8 ;  /* 0x000000ffff147224 */ /* 0x001fe400078e0008 */
[----:B------:R-:W-:Y:S01]  /*0660*/  @P1 IMAD.MOV.U32 R20, RZ, RZ, R5 ;  /* 0x000000ffff141224 */ /* 0x000fe200078e0005 */
[----:B---3--:R0:W-:Y:S06]  /*0670*/  @P1 STG.E desc[UR6][R16.64], R25 ;  /* 0x0000001910001986 */ /* 0x0081ec000c101906 */
.L_x_66:
[----:B------:R-:W-:Y:S05]  /*0680*/  BSYNC.RECONVERGENT B1 ;  /* 0x0000000000017941 */ /* 0x000fea0003800200 */
.L_x_65:
[----:B------:R-:W-:Y:S05]  /*0690*/  @!P0 BRA `(.L_x_64) ;  /* 0x0000000000d48947 */ /* 0x000fea0003800000 */
.L_x_67:
[----:B------:R-:W-:Y:S02]  /*06a0*/  SHF.R.S32.HI R15, RZ, 0x1f, R20 ;  /* 0x0000001fff0f7819 */ /* 0x000fe40000011414 */
[----:B------:R-:W-:-:S05]  /*06b0*/  IADD3 R14, P0, PT, R7, R20, RZ ;  /* 0x00000014070e7210 */ /* 0x000fca0007f1e0ff */
[----:B0-----:R-:W-:Y:S01]  /*06c0*/  IMAD.X R17, R23, 0x1, R15, P0 ;  /* 0x0000000117117824 */ /* 0x001fe200000e060f */
[----:B------:R-:W-:-:S04]  /*06d0*/  LEA R16, P0, R14, UR14, 0x2 ;  /* 0x0000000e0e107c11 */ /* 0x000fc8000f8010ff */
[----:B------:R-:W-:-:S05]  /*06e0*/  LEA.HI.X R17, R14, UR15, R17, 0x2, P0 ;  /* 0x0000000f0e117c11 */ /* 0x000fca00080f1411 */
[----:B------:R0:W2:Y:S01]  /*06f0*/  LDG.E.CONSTANT R25, desc[UR6][R16.64] ;  /* 0x0000000610197981 */ /* 0x0000a2000c1e9900 */
[----:B------:R-:W-:Y:S02]  /*0700*/  IMAD R24, R22, UR8, RZ ;  /* 0x0000000816187c24 */ /* 0x000fe4000f8e02ff */
[----:B------:R-:W-:Y:S02]  /*0710*/  IMAD.MOV.U32 R14, RZ, RZ, R20 ;  /* 0x000000ffff0e7224 */ /* 0x000fe400078e0014 */
[C---:B------:R-:W-:Y:S02]  /*0720*/  IMAD R24, R3.reuse, UR9, R24 ;  /* 0x0000000903187c24 */ /* 0x040fe4000f8e0218 */
[----:B------:R-:W-:-:S04]  /*0730*/  IMAD.WIDE.U32 R14, R3, UR8, R14 ;  /* 0x00000008030e7c25 */ /* 0x000fc8000f8e000e */
[----:B------:R-:W-:Y:S01]  /*0740*/  IMAD.IADD R18, R0, 0x1, R20 ;  /* 0x0000000100127824 */ /* 0x000fe200078e0214 */
[----:B0-----:R-:W-:Y:S01]  /*0750*/  LEA R16, P0, R14, UR12, 0x2 ;  /* 0x0000000c0e107c11 */ /* 0x001fe2000f8010ff */
[----:B------:R-:W-:-:S03]  /*0760*/  IMAD.IADD R15, R24, 0x1, R15 ;  /* 0x00000001180f7824 */ /* 0x000fc600078e020f */
[--C-:B------:R-:W-:Y:S02]  /*0770*/  SHF.R.S32.HI R19, RZ, 0x1f, R18.reuse ;  /* 0x0000001fff137819 */ /* 0x100fe40000011412 */
[----:B------:R-:W-:Y:S01]  /*0780*/  LEA.HI.X R17, R14, UR13, R15, 0x2, P0 ;  /* 0x0000000d0e117c11 */ /* 0x000fe200080f140f */
[--C-:B------:R-:W-:Y:S01]  /*0790*/  IMAD.IADD R14, R0, 0x1, R18.reuse ;  /* 0x00000001000e7824 */ /* 0x100fe200078e0212 */
[----:B------:R-:W-:Y:S01]  /*07a0*/  IADD3 R27, P0, PT, R7, R18, RZ ;  /* 0x00000012071b7210 */ /* 0x000fe20007f1e0ff */
[----:B------:R-:W-:-:S03]  /*07b0*/  IMAD.WIDE.U32 R20, R3, UR8, R18 ;  /* 0x0000000803147c25 */ /* 0x000fc6000f8e0012 */
[--C-:B------:R-:W-:Y:S01]  /*07c0*/  SHF.R.S32.HI R15, RZ, 0x1f, R14.reuse ;  /* 0x0000001fff0f7819 */ /* 0x100fe2000001140e */
[----:B------:R-:W-:Y:S01]  /*07d0*/  IMAD.IADD R29, R24, 0x1, R21 ;  /* 0x00000001181d7824 */ /* 0x000fe200078e0215 */
[----:B------:R-:W-:Y:S01]  /*07e0*/  IADD3 R21, P2, PT, R7, R14, RZ ;  /* 0x0000000e07157210 */ /* 0x000fe20007f5e0ff */
[----:B------:R-:W-:Y:S01]  /*07f0*/  IMAD.X R26, R23, 0x1, R19, P0 ;  /* 0x00000001171a7824 */ /* 0x000fe200000e0613 */
[----:B------:R-:W-:Y:S01]  /*0800*/  LEA R28, P0, R27, UR14, 0x2 ;  /* 0x0000000e1b1c7c11 */ /* 0x000fe2000f8010ff */
[----:B------:R-:W-:-:S04]  /*0810*/  IMAD.WIDE.U32 R18, R3, UR8, R14 ;  /* 0x0000000803127c25 */ /* 0x000fc8000f8e000e */
[----:B------:R-:W-:Y:S01]  /*0820*/  IMAD.IADD R14, R0, 0x1, R14 ;  /* 0x00000001000e7824 */ /* 0x000fe200078e020e */
[----:B--2---:R0:W-:Y:S02]  /*0830*/  STG.E desc[UR6][R16.64], R25 ;  /* 0x0000001910007986 */ /* 0x0041e4000c101906 */
[----:B0-----:R-:W-:Y:S01]  /*0840*/  LEA R16, P1, R20, UR12, 0x2 ;  /* 0x0000000c14107c11 */ /* 0x001fe2000f8210ff */
[----:B------:R-:W-:Y:S02]  /*0850*/  IMAD.X R25, R23, 0x1, R15, P2 ;  /* 0x0000000117197824 */ /* 0x000fe400010e060f */
[----:B------:R-:W-:Y:S01]  /*0860*/  IMAD.IADD R15, R24, 0x1, R19 ;  /* 0x00000001180f7824 */ /* 0x000fe200078e0213 */
[----:B------:R-:W-:Y:S02]  /*0870*/  LEA.HI.X R17, R20, UR13, R29, 0x2, P1 ;  /* 0x0000000d14117c11 */ /* 0x000fe400088f141d */
[----:B------:R-:W-:Y:S02]  /*0880*/  LEA.HI.X R29, R27, UR15, R26, 0x2, P0 ;  /* 0x0000000f1b1d7c11 */ /* 0x000fe400080f141a */
[----:B------:R-:W-:-:S02]  /*0890*/  LEA R20, P1, R21, UR14, 0x2 ;  /* 0x0000000e15147c11 */ /* 0x000fc4000f8210ff */
[C---:B------:R-:W-:Y:S01]  /*08a0*/  LEA R26, P0, R18.reuse, UR12, 0x2 ;  /* 0x0000000c121a7c11 */ /* 0x040fe2000f8010ff */
[----:B------:R-:W2:Y:S01]  /*08b0*/  LDG.E.CONSTANT R28, desc[UR6][R28.64] ;  /* 0x000000061c1c7981 */ /* 0x000ea2000c1e9900 */
[----:B------:R-:W-:Y:S02]  /*08c0*/  LEA.HI.X R21, R21, UR15, R25, 0x2, P1 ;  /* 0x0000000f15157c11 */ /* 0x000fe400088f1419 */
[----:B------:R-:W-:Y:S02]  /*08d0*/  LEA.HI.X R27, R18, UR13, R15, 0x2, P0 ;  /* 0x0000000d121b7c11 */ /* 0x000fe400080f140f */
[----:B------:R-:W-:Y:S01]  /*08e0*/  SHF.R.S32.HI R15, RZ, 0x1f, R14 ;  /* 0x0000001fff0f7819 */ /* 0x000fe2000001140e */
[----:B------:R0:W3:Y:S01]  /*08f0*/  LDG.E.CONSTANT R25, desc[UR6][R20.64] ;  /* 0x0000000614197981 */ /* 0x0000e2000c1e9900 */
[----:B------:R-:W-:-:S05]  /*0900*/  IADD3 R19, P0, PT, R7, R14, RZ ;  /* 0x0000000e07137210 */ /* 0x000fca0007f1e0ff */
[----:B0-----:R-:W-:Y:S01]  /*0910*/  IMAD.X R20, R23, 0x1, R15, P0 ;  /* 0x0000000117147824 */ /* 0x001fe200000e060f */
[----:B------:R-:W-:-:S04]  /*0920*/  LEA R18, P0, R19, UR14, 0x2 ;  /* 0x0000000e13127c11 */ /* 0x000fc8000f8010ff */
[----:B------:R-:W-:-:S05]  /*0930*/  LEA.HI.X R19, R19, UR15, R20, 0x2, P0 ;  /* 0x0000000f13137c11 */ /* 0x000fca00080f1414 */
[----:B------:R0:W4:Y:S02]  /*0940*/  LDG.E.CONSTANT R29, desc[UR6][R18.64] ;  /* 0x00000006121d7981 */ /* 0x000124000c1e9900 */
[----:B0-----:R-:W-:-:S04]  /*0950*/  IMAD.WIDE.U32 R18, R3, UR8, R14 ;  /* 0x0000000803127c25 */ /* 0x001fc8000f8e000e */
[----:B------:R-:W-:Y:S01]  /*0960*/  IMAD.IADD R15, R24, 0x1, R19 ;  /* 0x00000001180f7824 */ /* 0x000fe200078e0213 */
[----:B------:R-:W-:-:S04]  /*0970*/  LEA R20, P0, R18, UR12, 0x2 ;  /* 0x0000000c12147c11 */ /* 0x000fc8000f8010ff */
[----:B------:R-:W-:Y:S01]  /*0980*/  LEA.HI.X R21, R18, UR13, R15, 0x2, P0 ;  /* 0x0000000d12157c11 */ /* 0x000fe200080f140f */
[----:B--2---:R-:W-:Y:S04]  /*0990*/  STG.E desc[UR6][R16.64], R28 ;  /* 0x0000001c10007986 */ /* 0x004fe8000c101906 */
[----:B---3--:R-:W-:Y:S04]  /*09a0*/  STG.E desc[UR6][R26.64], R25 ;  /* 0x000000191a007986 */ /* 0x008fe8000c101906 */
[----:B----4-:R0:W-:Y:S02]  /*09b0*/  STG.E desc[UR6][R20.64], R29 ;  /* 0x0000001d14007986 */ /* 0x0101e4000c101906 */
[----:B0-----:R-:W-:-:S05]  /*09c0*/  IMAD.IADD R20, R0, 0x1, R14 ;  /* 0x0000000100147824 */ /* 0x001fca00078e020e */
[----:B------:R-:W-:-:S13]  /*09d0*/  ISETP.GE.AND P0, PT, R20, R6, PT ;  /* 0x000000061400720c */ /* 0x000fda0003f06270 */
[----:B------:R-:W-:Y:S05]  /*09e0*/  @!P0 BRA `(.L_x_67) ;  /* 0xfffffffc002c8947 */ /* 0x000fea000383ffff */
.L_x_64:
[----:B------:R-:W-:Y:S05]  /*09f0*/  BSYNC.RECONVERGENT B0 ;  /* 0x0000000000007941 */ /* 0x000fea0003800200 */
.L_x_63:
[----:B------:R-:W1:Y:S01]  /*0a00*/  LDCU UR4, c[0x0][0x390] ;  /* 0x00007200ff0477ac */ /* 0x000e620008000800 */
[----:B------:R-:W-:-:S05]  /*0a10*/  IMAD.IADD R3, R4, 0x1, R3 ;  /* 0x0000000104037824 */ /* 0x000fca00078e0203 */
[----:B-1----:R-:W-:-:S13]  /*0a20*/  ISETP.GE.AND P0, PT, R3, UR4, PT ;  /* 0x0000000403007c0c */ /* 0x002fda000bf06270 */
[----:B------:R-:W-:Y:S05]  /*0a30*/  @!P0 BRA `(.L_x_68) ;  /* 0xfffffff800348947 */ /* 0x000fea000383ffff */
[----:B------:R-:W-:Y:S05]  /*0a40*/  EXIT ;  /* 0x000000000000794d */ /* 0x000fea0003800000 */
.L_x_69:
        /* <DEDUP_REMOVED lines=11> */
.L_x_117:


//--------------------- .text._Z29_XMP_gpu_unpack_vector_kernelIsEvPT_PKS0_iil --------------------------
	.section	.text._Z29_XMP_gpu_unpack_vector_kernelIsEvPT_PKS0_iil,"ax",@progbits
	.align	128
.text._Z29_XMP_gpu_unpack_vector_kernelIsEvPT_PKS0_iil:
        .type           _Z29_XMP_gpu_unpack_vector_kernelIsEvPT_PKS0_iil,@function
        .size           _Z29_XMP_gpu_unpack_vector_kernelIsEvPT_PKS0_iil,(.L_x_118 - _Z29_XMP_gpu_unpack_vector_kernelIsEvPT_PKS0_iil)
        .other          _Z29_XMP_gpu_unpack_vector_kernelIsEvPT_PKS0_iil,@"STO_CUDA_ENTRY STV_DEFAULT"
_Z29_XMP_gpu_unpack_vector_kernelIsEvPT_PKS0_iil:
        /* <DEDUP_REMOVED lines=49> */
.L_x_75:
        /* <DEDUP_REMOVED lines=21> */
[----:B------:R-:W2:Y:S01]  /*0460*/  LDG.E.U16.CONSTANT R29, desc[UR6][R28.64] ;  /* 0x000000061c1d7981 */ /* 0x000ea2000c1e9500 */
[-C--:B-1----:R-:W-:Y:S02]  /*0470*/  IMAD R20, R22, R18.reuse, RZ ;  /* 0x0000001216147224 */ /* 0x082fe400078e02ff */
[----:B------:R-:W-:-:S04]  /*0480*/  IMAD.WIDE.U32 R24, R3, R18, R12 ;  /* 0x0000001203187225 */ /* 0x000fc800078e000c */
[----:B------:R-:W-:-:S04]  /*0490*/  IMAD R19, R3, R19, R20 ;  /* 0x0000001303137224 */ /* 0x000fc800078e0214 */
[----:B------:R-:W-:Y:S01]  /*04a0*/  IMAD.IADD R21, R25, 0x1, R19 ;  /* 0x0000000119157824 */ /* 0x000fe200078e0213 */
[----:B0-----:R-:W-:-:S04]  /*04b0*/  LEA R20, P1, R24, R16, 0x1 ;  /* 0x0000001018147211 */ /* 0x001fc800078208ff */
[----:B------:R-:W-:Y:S02]  /*04c0*/  LEA.HI.X R21, R24, R17, R21, 0x1, P1 ;  /* 0x0000001118157211 */ /* 0x000fe400008f0c15 */
[----:B------:R-:W-:-:S03]  /*04d0*/  ISETP.NE.AND P1, PT, R26, RZ, PT ;  /* 0x000000ff1a00720c */ /* 0x000fc60003f25270 */
[----:B--2---:R0:W-:Y:S02]  /*04e0*/  STG.E.U16 desc[UR6][R20.64], R29 ;  /* 0x0000001d14007986 */ /* 0x0041e4000c101506 */
        /* <DEDUP_REMOVED lines=8> */
[----:B------:R0:W2:Y:S01]  /*0570*/  LDG.E.U16.CONSTANT R26, desc[UR6][R20.64] ;  /* 0x00000006141a7981 */ /* 0x0000a2000c1e9500 */
[----:B------:R-:W-:Y:S01]  /*0580*/  IMAD.IADD R27, R19, 0x1, R25 ;  /* 0x00000001131b7824 */ /* 0x000fe200078e0219 */
[----:B------:R-:W-:Y:S02]  /*0590*/  @P1 IADD3 R25, P2, PT, R8, R7, RZ ;  /* 0x0000000708191210 */ /* 0x000fe40007f5e0ff */
[----:B0-----:R-:W-:-:S04]  /*05a0*/  LEA R20, P3, R24, R16, 0x1 ;  /* 0x0000001018147211 */ /* 0x001fc800078608ff */
[----:B------:R-:W-:Y:S01]  /*05b0*/  LEA.HI.X R21, R24, R17, R27, 0x1, P3 ;  /* 0x0000001118157211 */ /* 0x000fe200018f0c1b */
[----:B------:R-:W-:Y:S01]  /*05c0*/  @P1 IMAD.X R24, R9, 0x1, R23, P2 ;  /* 0x0000000109181824 */ /* 0x000fe200010e0617 */
[----:B------:R-:W-:-:S04]  /*05d0*/  @P1 LEA R14, P3, R25, R14, 0x1 ;  /* 0x0000000e190e1211 */ /* 0x000fc800078608ff */
[----:B------:R-:W-:-:S05]  /*05e0*/  @P1 LEA.HI.X R15, R25, R15, R24, 0x1, P3 ;  /* 0x0000000f190f1211 */ /* 0x000fca00018f0c18 */
[----:B------:R0:W3:Y:S02]  /*05f0*/  @P1 LDG.E.U16.CONSTANT R25, desc[UR6][R14.64] ;  /* 0x000000060e191981 */ /* 0x0000e4000c1e9500 */
[----:B0-----:R-:W-:-:S04]  /*0600*/  @P1 IMAD.WIDE.U32 R14, R3, R18, R8 ;  /* 0x00000012030e1225 */ /* 0x001fc800078e0008 */
[----:B------:R-:W-:Y:S01]  /*0610*/  @P1 IMAD.IADD R19, R19, 0x1, R15 ;  /* 0x0000000113131824 */ /* 0x000fe200078e020f */
[----:B------:R-:W-:-:S04]  /*0620*/  @P1 LEA R16, P2, R14, R16, 0x1 ;  /* 0x000000100e101211 */ /* 0x000fc800078408ff */
[----:B------:R-:W-:Y:S01]  /*0630*/  @P1 LEA.HI.X R17, R14, R17, R19, 0x1, P2 ;  /* 0x000000110e111211 */ /* 0x000fe200010f0c13 */
[----:B--2---:R0:W-:Y:S02]  /*0640*/  STG.E.U16 desc[UR6][R20.64], R26 ;  /* 0x0000001a14007986 */ /* 0x0041e4000c101506 */
[----:B0-----:R-:W-:Y:S02]  /*0650*/  IMAD.MOV.U32 R20, RZ, RZ, R8 ;  /* 0x000000ffff147224 */ /* 0x001fe400078e0008 */
[----:B------:R-:W-:Y:S01]  /*0660*/  @P1 IMAD.MOV.U32 R20, RZ, RZ, R5 ;  /* 0x000000ffff141224 */ /* 0x000fe200078e0005 */
[----:B---3--:R0:W-:Y:S06]  /*0670*/  @P1 STG.E.U16 desc[UR6][R16.64], R25 ;  /* 0x0000001910001986 */ /* 0x0081ec000c101506 */
.L_x_73:
[----:B------:R-:W-:Y:S05]  /*0680*/  BSYNC.RECONVERGENT B1 ;  /* 0x0000000000017941 */ /* 0x000fea0003800200 */
.L_x_72:
[----:B------:R-:W-:Y:S05]  /*0690*/  @!P0 BRA `(.L_x_71) ;  /* 0x0000000000d48947 */ /* 0x000fea0003800000 */
.L_x_74:
[----:B------:R-:W-:Y:S02]  /*06a0*/  SHF.R.S32.HI R15, RZ, 0x1f, R20 ;  /* 0x0000001fff0f7819 */ /* 0x000fe40000011414 */
[----:B------:R-:W-:-:S05]  /*06b0*/  IADD3 R14, P0, PT, R7, R20, RZ ;  /* 0x00000014070e7210 */ /* 0x000fca0007f1e0ff */
[----:B0-----:R-:W-:Y:S01]  /*06c0*/  IMAD.X R17, R23, 0x1, R15, P0 ;  /* 0x0000000117117824 */ /* 0x001fe200000e060f */
[----:B------:R-:W-:-:S04]  /*06d0*/  LEA R16, P0, R14, UR14, 0x1 ;  /* 0x0000000e0e107c11 */ /* 0x000fc8000f8008ff */
[----:B------:R-:W-:-:S05]  /*06e0*/  LEA.HI.X R17, R14, UR15, R17, 0x1, P0 ;  /* 0x0000000f0e117c11 */ /* 0x000fca00080f0c11 */
[----:B------:R0:W2:Y:S01]  /*06f0*/  LDG.E.U16.CONSTANT R25, desc[UR6][R16.64] ;  /* 0x0000000610197981 */ /* 0x0000a2000c1e9500 */
        /* <DEDUP_REMOVED lines=19> */
[----:B--2---:R0:W-:Y:S02]  /*0830*/  STG.E.U16 desc[UR6][R16.64], R25 ;  /* 0x0000001910007986 */ /* 0x0041e4000c101506 */
[----:B0-----:R-:W-:Y:S01]  /*0840*/  LEA R16, P1, R20, UR12, 0x1 ;  /* 0x0000000c14107c11 */ /* 0x001fe2000f8208ff */
[----:B------:R-:W-:Y:S02]  /*0850*/  IMAD.X R25, R23, 0x1, R15, P2 ;  /* 0x0000000117197824 */ /* 0x000fe400010e060f */
[----:B------:R-:W-:Y:S01]  /*0860*/  IMAD.IADD R15, R24, 0x1, R19 ;  /* 0x00000001180f7824 */ /* 0x000fe200078e0213 */
[----:B------:R-:W-:Y:S02]  /*0870*/  LEA.HI.X R17, R20, UR13, R29, 0x1, P1 ;  /* 0x0000000d14117c11 */ /* 0x000fe400088f0c1d */
[----:B------:R-:W-:Y:S02]  /*0880*/  LEA.HI.X R29, R27, UR15, R26, 0x1, P0 ;  /* 0x0000000f1b1d7c11 */ /* 0x000fe400080f0c1a */
[----:B------:R-:W-:-:S02]  /*0890*/  LEA R20, P1, R21, UR14, 0x1 ;  /* 0x0000000e15147c11 */ /* 0x000fc4000f8208ff */
[C---:B------:R-:W-:Y:S01]  /*08a0*/  LEA R26, P0, R18.reuse, UR12, 0x1 ;  /* 0x0000000c121a7c11 */ /* 0x040fe2000f8008ff */
[----:B------:R-:W2:Y:S01]  /*08b0*/  LDG.E.U16.CONSTANT R28, desc[UR6][R28.64] ;  /* 0x000000061c1c7981 */ /* 0x000ea2000c1e9500 */
[----:B------:R-:W-:Y:S02]  /*08c0*/  LEA.HI.X R21, R21, UR15, R25, 0x1, P1 ;  /* 0x0000000f15157c11 */ /* 0x000fe400088f0c19 */
[----:B------:R-:W-:Y:S02]  /*08d0*/  LEA.HI.X R27, R18, UR13, R15, 0x1, P0 ;  /* 0x0000000d121b7c11 */ /* 0x000fe400080f0c0f */
[----:B------:R-:W-:Y:S01]  /*08e0*/  SHF.R.S32.HI R15, RZ, 0x1f, R14 ;  /* 0x0000001fff0f7819 */ /* 0x000fe2000001140e */
[----:B------:R0:W3:Y:S01]  /*08f0*/  LDG.E.U16.CONSTANT R25, desc[UR6][R20.64] ;  /* 0x0000000614197981 */ /* 0x0000e2000c1e9500 */
[----:B------:R-:W-:-:S05]  /*0900*/  IADD3 R19, P0, PT, R7, R14, RZ ;  /* 0x0000000e07137210 */ /* 0x000fca0007f1e0ff */
[----:B0-----:R-:W-:Y:S01]  /*0910*/  IMAD.X R20, R23, 0x1, R15, P0 ;  /* 0x0000000117147824 */ /* 0x001fe200000e060f */
[----:B------:R-:W-:-:S04]  /*0920*/  LEA R18, P0, R19, UR14, 0x1 ;  /* 0x0000000e13127c11 */ /* 0x000fc8000f8008ff */
[----:B------:R-:W-:-:S05]  /*0930*/  LEA.HI.X R19, R19, UR15, R20, 0x1, P0 ;  /* 0x0000000f13137c11 */ /* 0x000fca00080f0c14 */
[----:B------:R0:W4:Y:S02]  /*0940*/  LDG.E.U16.CONSTANT R29, desc[UR6][R18.64] ;  /* 0x00000006121d7981 */ /* 0x000124000c1e9500 */
[----:B0-----:R-:W-:-:S04]  /*0950*/  IMAD.WIDE.U32 R18, R3, UR8, R14 ;  /* 0x0000000803127c25 */ /* 0x001fc8000f8e000e */
[----:B------:R-:W-:Y:S01]  /*0960*/  IMAD.IADD R15, R24, 0x1, R19 ;  /* 0x00000001180f7824 */ /* 0x000fe200078e0213 */
[----:B------:R-:W-:-:S04]  /*0970*/  LEA R20, P0, R18, UR12, 0x1 ;  /* 0x0000000c12147c11 */ /* 0x000fc8000f8008ff */
[----:B------:R-:W-:Y:S01]  /*0980*/  LEA.HI.X R21, R18, UR13, R15, 0x1, P0 ;  /* 0x0000000d12157c11 */ /* 0x000fe200080f0c0f */
[----:B--2---:R-:W-:Y:S04]  /*0990*/  STG.E.U16 desc[UR6][R16.64], R28 ;  /* 0x0000001c10007986 */ /* 0x004fe8000c101506 */
[----:B---3--:R-:W-:Y:S04]  /*09a0*/  STG.E.U16 desc[UR6][R26.64], R25 ;  /* 0x000000191a007986 */ /* 0x008fe8000c101506 */
[----:B----4-:R0:W-:Y:S02]  /*09b0*/  STG.E.U16 desc[UR6][R20.64], R29 ;  /* 0x0000001d14007986 */ /* 0x0101e4000c101506 */
[----:B0-----:R-:W-:-:S05]  /*09c0*/  IMAD.IADD R20, R0, 0x1, R14 ;  /* 0x0000000100147824 */ /* 0x001fca00078e020e */
[----:B------:R-:W-:-:S13]  /*09d0*/  ISETP.GE.AND P0, PT, R20, R6, PT ;  /* 0x000000061400720c */ /* 0x000fda0003f06270 */
[----:B------:R-:W-:Y:S05]  /*09e0*/  @!P0 BRA `(.L_x_74) ;  /* 0xfffffffc002c8947 */ /* 0x000fea000383ffff */
.L_x_71:
[----:B------:R-:W-:Y:S05]  /*09f0*/  BSYNC.RECONVERGENT B0 ;  /* 0x0000000000007941 */ /* 0x000fea0003800200 */
.L_x_70:
[----:B------:R-:W1:Y:S01]  /*0a00*/  LDCU UR4, c[0x0][0x390] ;  /* 0x00007200ff0477ac */ /* 0x000e620008000800 */
[----:B------:R-:W-:-:S05]  /*0a10*/  IMAD.IADD R3, R4, 0x1, R3 ;  /* 0x0000000104037824 */ /* 0x000fca00078e0203 */
[----:B-1----:R-:W-:-:S13]  /*0a20*/  ISETP.GE.AND P0, PT, R3, UR4, PT ;  /* 0x0000000403007c0c */ /* 0x002fda000bf06270 */
[----:B------:R-:W-:Y:S05]  /*0a30*/  @!P0 BRA `(.L_x_75) ;  /* 0xfffffff800348947 */ /* 0x000fea000383ffff */
[----:B------:R-:W-:Y:S05]  /*0a40*/  EXIT ;  /* 0x000000000000794d */ /* 0x000fea0003800000 */
.L_x_76:
        /* <DEDUP_REMOVED lines=11> */
.L_x_118:


//--------------------- .text._Z29_XMP_gpu_unpack_vector_kernelIcEvPT_PKS0_iil --------------------------
	.section	.text._Z29_XMP_gpu_unpack_vector_kernelIcEvPT_PKS0_iil,"ax",@progbits
	.align	128
.text._Z29_XMP_gpu_unpack_vector_kernelIcEvPT_PKS0_iil:
        .type           _Z29_XMP_gpu_unpack_vector_kernelIcEvPT_PKS0_iil,@function
        .size           _Z29_XMP_gpu_unpack_vector_kernelIcEvPT_PKS0_iil,(.L_x_119 - _Z29_XMP_gpu_unpack_vector_kernelIcEvPT_PKS0_iil)
        .other          _Z29_XMP_gpu_unpack_vector_kernelIcEvPT_PKS0_iil,@"STO_CUDA_ENTRY STV_DEFAULT"
_Z29_XMP_gpu_unpack_vector_kernelIcEvPT_PKS0_iil:
        /* <DEDUP_REMOVED lines=49> */
.L_x_82:
[----:B0-----:R-:W0:Y:S01]  /*0310*/  LDC R6, c[0x0][0x394] ;  /* 0x0000e500ff067b82 */ /* 0x001e220000000800 */
[----:B------:R-:W-:Y:S01]  /*0320*/  BSSY.RECONVERGENT B0, `(.L_x_77) ;  /* 0x0000058000007945 */ /* 0x000fe20003800200 */
[----:B0-----:R-:W-:-:S13]  /*0330*/  ISETP.GE.AND P0, PT, R12, R6, PT ;  /* 0x000000060c00720c */ /* 0x001fda0003f06270 */
[----:B-1-3--:R-:W-:Y:S05]  /*0340*/  @P0 BRA `(.L_x_78) ;  /* 0x0000000400540947 */ /* 0x00afea0003800000 */
        /* <DEDUP_REMOVED lines=10> */
[----:B------:R-:W-:-:S07]  /*03f0*/  SHF.R.S32.HI R13, RZ, 0x1f, R12 ;  /* 0x0000001fff0d7819 */ /* 0x000fce000001140c */
[----:B------:R-:W1:Y:S08]  /*0400*/  LDC.64 R18, c[0x0][0x398] ;  /* 0x0000e600ff127b82 */ /* 0x000e700000000a00 */
[----:B------:R-:W2:Y:S01]  /*0410*/  LDC.64 R16, c[0x0][0x380] ;  /* 0x0000e000ff107b82 */ /* 0x000ea20000000a00 */
[----:B0-----:R-:W-:-:S04]  /*0420*/  IADD3 R26, P1, P2, R12, R14, R7 ;  /* 0x0000000e0c1a7210 */ /* 0x001fc80007a3e007 */
[----:B------:R-:W-:-:S06]  /*0430*/  IADD3.X R27, PT, PT, R13, R15, R25, P1, P2 ;  /* 0x0000000f0d1b7210 */ /* 0x000fcc0000fe4419 */
[----:B------:R-:W3:Y:S01]  /*0440*/  LDG.E.U8.CONSTANT R27, desc[UR6][R26.64] ;  /* 0x000000061a1b7981 */ /* 0x000ee2000c1e9100 */
[----:B-1----:R-:W-:-:S04]  /*0450*/  IMAD.WIDE.U32 R20, R3, R18, R12 ;  /* 0x0000001203147225 */ /* 0x002fc800078e000c */
[----:B------:R-:W-:Y:S01]  /*0460*/  IMAD R22, R23, R18, RZ ;  /* 0x0000001217167224 */ /* 0x000fe200078e02ff */
[----:B--2---:R-:W-:Y:S01]  /*0470*/  IADD3 R20, P1, PT, R20, R16, RZ ;  /* 0x0000001014147210 */ /* 0x004fe20007f3e0ff */
[----:B------:R-:W-:Y:S02]  /*0480*/  IMAD.MOV.U32 R29, RZ, RZ, R10 ;  /* 0x000000ffff1d7224 */ /* 0x000fe400078e000a */
[----:B------:R-:W-:-:S05]  /*0490*/  IMAD R22, R3, R19, R22 ;  /* 0x0000001303167224 */ /* 0x000fca00078e0216 */
[----:B------:R-:W-:Y:S02]  /*04a0*/  IADD3.X R21, PT, PT, R17, R21, R22, P1, !PT ;  /* 0x0000001511157210 */ /* 0x000fe40000ffe416 */
[----:B------:R-:W-:-:S03]  /*04b0*/  ISETP.NE.AND P1, PT, R24, RZ, PT ;  /* 0x000000ff1800720c */ /* 0x000fc60003f25270 */
[----:B---3--:R0:W-:Y:S10]  /*04c0*/  STG.E.U8 desc[UR6][R20.64], R27 ;  /* 0x0000001b14007986 */ /* 0x0081f4000c101106 */
[----:B------:R-:W-:Y:S05]  /*04d0*/  @!P1 BRA `(.L_x_80) ;  /* 0x0000000000449947 */ /* 0x000fea0003800000 */
[----:B------:R-:W-:Y:S02]  /*04e0*/  ISETP.NE.AND P1, PT, R24, 0x1, PT ;  /* 0x000000011800780c */ /* 0x000fe40003f25270 */
[----:B0-----:R-:W-:-:S04]  /*04f0*/  IADD3 R20, P2, P3, R10, R14, R7 ;  /* 0x0000000e0a147210 */ /* 0x001fc80007b5e007 */
[----:B------:R-:W-:-:S06]  /*0500*/  IADD3.X R21, PT, PT, R11, R15, R25, P2, P3 ;  /* 0x0000000f0b157210 */ /* 0x000fcc00017e6419 */
[----:B------:R-:W2:Y:S01]  /*0510*/  LDG.E.U8.CONSTANT R21, desc[UR6][R20.64] ;  /* 0x0000000614157981 */ /* 0x000ea2000c1e9100 */
[----:B------:R-:W-:-:S04]  /*0520*/  @P1 IADD3 R14, P4, P5, R8, R14, R7 ;  /* 0x0000000e080e1210 */ /* 0x000fc80007d9e007 */
[----:B------:R-:W-:-:S06]  /*0530*/  @P1 IADD3.X R15, PT, PT, R9, R15, R25, P4, P5 ;  /* 0x0000000f090f1210 */ /* 0x000fcc00027ea419 */
[----:B------:R-:W3:Y:S01]  /*0540*/  @P1 LDG.E.U8.CONSTANT R15, desc[UR6][R14.64] ;  /* 0x000000060e0f1981 */ /* 0x000ee2000c1e9100 */
[----:B------:R-:W-:-:S04]  /*0550*/  IMAD.WIDE.U32 R26, R3, R18, R10 ;  /* 0x00000012031a7225 */ /* 0x000fc800078e000a */
[----:B------:R-:W-:Y:S01]  /*0560*/  @P1 IMAD.WIDE.U32 R18, R3, R18, R8 ;  /* 0x0000001203121225 */ /* 0x000fe200078e0008 */
[-C--:B------:R-:W-:Y:S02]  /*0570*/  IADD3 R26, P2, PT, R26, R16.reuse, RZ ;  /* 0x000000101a1a7210 */ /* 0x080fe40007f5e0ff */
[----:B------:R-:W-:Y:S02]  /*0580*/  @P1 IADD3 R16, P3, PT, R18, R16, RZ ;  /* 0x0000001012101210 */ /* 0x000fe40007f7e0ff */
[CC--:B------:R-:W-:Y:S02]  /*0590*/  IADD3.X R27, PT, PT, R17.reuse, R22.reuse, R27, P2, !PT ;  /* 0x00000016111b7210 */ /* 0x0c0fe400017fe41b */
[----:B------:R-:W-:Y:S01]  /*05a0*/  @P1 IADD3.X R17, PT, PT, R17, R22, R19, P3, !PT ;  /* 0x0000001611111210 */ /* 0x000fe20001ffe413 */
[----:B------:R-:W-:Y:S02]  /*05b0*/  IMAD.MOV.U32 R29, RZ, RZ, R8 ;  /* 0x000000ffff1d7224 */ /* 0x000fe400078e0008 */
[----:B------:R-:W-:Y:S01]  /*05c0*/  @P1 IMAD.MOV.U32 R29, RZ, RZ, R5 ;  /* 0x000000ffff1d1224 */ /* 0x000fe200078e0005 */
[----:B--2---:R1:W-:Y:S04]  /*05d0*/  STG.E.U8 desc[UR6][R26.64], R21 ;  /* 0x000000151a007986 */ /* 0x0043e8000c101106 */
[----:B---3--:R1:W-:Y:S02]  /*05e0*/  @P1 STG.E.U8 desc[UR6][R16.64], R15 ;  /* 0x0000000f10001986 */ /* 0x0083e4000c101106 */
.L_x_80:
[----:B------:R-:W-:Y:S05]  /*05f0*/  BSYNC.RECONVERGENT B1 ;  /* 0x0000000000017941 */ /* 0x000fea0003800200 */
.L_x_79:
[----:B------:R-:W-:Y:S05]  /*0600*/  @!P0 BRA `(.L_x_78) ;  /* 0x0000000000a48947 */ /* 0x000fea0003800000 */
.L_x_81:
[----:B---3--:R-:W-:Y:S02]  /*0610*/  SHF.R.S32.HI R19, RZ, 0x1f, R29 ;  /* 0x0000001fff137819 */ /* 0x008fe4000001141d */
[----:B-1----:R-:W-:-:S04]  /*0620*/  IADD3 R26, P0, P1, R29, UR14, R7 ;  /* 0x0000000e1d1a7c10 */ /* 0x002fc8000f91e007 */
[----:B0-----:R-:W-:-:S05]  /*0630*/  IADD3.X R27, PT, PT, R19, UR15, R25, P0, P1 ;  /* 0x0000000f131b7c10 */ /* 0x001fca00087e2419 */
[----:B------:R-:W2:Y:S01]  /*0640*/  LDG.E.U8.CONSTANT R28, desc[UR6][R26.64] ;  /* 0x000000061a1c7981 */ /* 0x000ea2000c1e9100 */
[--C-:B------:R-:W-:Y:S02]  /*0650*/  IMAD.IADD R16, R0, 0x1, R29.reuse ;  /* 0x0000000100107824 */ /* 0x100fe400078e021d */
[----:B------:R-:W-:Y:S02]  /*0660*/  IMAD.MOV.U32 R18, RZ, RZ, R29 ;  /* 0x000000ffff127224 */ /* 0x000fe400078e001d */
[----:B------:R-:W-:Y:S01]  /*0670*/  IMAD R20, R23, UR8, RZ ;  /* 0x0000000817147c24 */ /* 0x000fe2000f8e02ff */
[----:B------:R-:W-:Y:S01]  /*0680*/  SHF.R.S32.HI R17, RZ, 0x1f, R16 ;  /* 0x0000001fff117819 */ /* 0x000fe20000011410 */
[----:B------:R-:W-:Y:S01]  /*0690*/  IMAD.WIDE.U32 R18, R3, UR8, R18 ;  /* 0x0000000803127c25 */ /* 0x000fe2000f8e0012 */
[----:B------:R-:W-:-:S03]  /*06a0*/  IADD3 R14, P1, P2, R16, UR14, R7 ;  /* 0x0000000e100e7c10 */ /* 0x000fc6000fa3e007 */
[----:B------:R-:W-:Y:S01]  /*06b0*/  IMAD R29, R3, UR9, R20 ;  /* 0x00000009031d7c24 */ /* 0x000fe2000f8e0214 */
[----:B------:R-:W-:Y:S02]  /*06c0*/  IADD3.X R15, PT, PT, R17, UR15, R25, P1, P2 ;  /* 0x0000000f110f7c10 */ /* 0x000fe40008fe4419 */
[----:B------:R-:W-:Y:S01]  /*06d0*/  IADD3 R20, P0, PT, R18, UR12, RZ ;  /* 0x0000000c12147c10 */ /* 0x000fe2000ff1e0ff */
[C---:B------:R-:W-:Y:S02]  /*06e0*/  IMAD.IADD R18, R0.reuse, 0x1, R16 ;  /* 0x0000000100127824 */ /* 0x040fe400078e0210 */
[----:B------:R0:W3:Y:S01]  /*06f0*/  LDG.E.U8.CONSTANT R24, desc[UR6][R14.64] ;  /* 0x000000060e187981 */ /* 0x0000e2000c1e9100 */
[----:B------:R-:W-:Y:S02]  /*0700*/  IADD3.X R21, PT, PT, R29, UR13, R19, P0, !PT ;  /* 0x0000000d1d157c10 */ /* 0x000fe400087fe413 */
[--C-:B------:R-:W-:Y:S01]  /*0710*/  SHF.R.S32.HI R19, RZ, 0x1f, R18.reuse ;  /* 0x0000001fff137819 */ /* 0x100fe20000011412 */
[----:B0-----:R-:W-:-:S05]  /*0720*/  IMAD.IADD R14, R0, 0x1, R18 ;  /* 0x00000001000e7824 */ /* 0x001fca00078e0212 */
[----:B------:R-:W-:Y:S02]  /*0730*/  SHF.R.S32.HI R15, RZ, 0x1f, R14 ;  /* 0x0000001fff0f7819 */ /* 0x000fe4000001140e */
[----:B------:R-:W-:-:S04]  /*0740*/  IADD3 R26, P2, P3, R14, UR14, R7 ;  /* 0x0000000e0e1a7c10 */ /* 0x000fc8000fb5e007 */
[----:B------:R-:W-:-:S06]  /*0750*/  IADD3.X R27, PT, PT, R15, UR15, R25, P2, P3 ;  /* 0x0000000f0f1b7c10 */ /* 0x000fcc00097e6419 */
[----:B------:R-:W4:Y:S04]  /*0760*/  LDG.E.U8.CONSTANT R27, desc[UR6][R26.64] ;  /* 0x000000061a1b7981 */ /* 0x000f28000c1e9100 */
[----:B--2---:R0:W-:Y:S02]  /*0770*/  STG.E.U8 desc[UR6][R20.64], R28 ;  /* 0x0000001c14007986 */ /* 0x0041e4000c101106 */
[----:B0-----:R-:W-:-:S04]  /*0780*/  IADD3 R20, P0, P1, R18, UR14, R7 ;  /* 0x0000000e12147c10 */ /* 0x001fc8000f91e007 */
[----:B------:R-:W-:-:S05]  /*0790*/  IADD3.X R21, PT, PT, R19, UR15, R25, P0, P1 ;  /* 0x0000000f13157c10 */ /* 0x000fca00087e2419 */
[----:B------:R0:W2:Y:S01]  /*07a0*/  LDG.E.U8.CONSTANT R22, desc[UR6][R20.64] ;  /* 0x0000000614167981 */ /* 0x0000a2000c1e9100 */
[----:B------:R-:W-:-:S04]  /*07b0*/  IMAD.WIDE.U32 R16, R3, UR8, R16 ;  /* 0x0000000803107c25 */ /* 0x000fc8000f8e0010 */
[----:B------:R-:W-:Y:S01]  /*07c0*/  IMAD.WIDE.U32 R18, R3, UR8, R18 ;  /* 0x0000000803127c25 */ /* 0x000fe2000f8e0012 */
[----:B------:R-:W-:-:S04]  /*07d0*/  IADD3 R16, P0, PT, R16, UR12, RZ ;  /* 0x0000000c10107c10 */ /* 0x000fc8000ff1e0ff */
[----:B------:R-:W-:Y:S01]  /*07e0*/  IADD3.X R17, PT, PT, R29, UR13, R17, P0, !PT ;  /* 0x0000000d1d117c10 */ /* 0x000fe200087fe411 */
[----:B0-----:R-:W-:Y:S01]  /*07f0*/  IMAD.WIDE.U32 R20, R3, UR8, R14 ;  /* 0x0000000803147c25 */ /* 0x001fe2000f8e000e */
[----:B------:R-:W-:-:S04]  /*0800*/  IADD3 R18, P0, PT, R18, UR12, RZ ;  /* 0x0000000c12127c10 */ /* 0x000fc8000ff1e0ff */
[C---:B------:R-:W-:Y:S02]  /*0810*/  IADD3.X R19, PT, PT, R29.reuse, UR13, R19, P0, !PT ;  /* 0x0000000d1d137c10 */ /* 0x040fe400087fe413 */
[----:B------:R-:W-:Y:S01]  /*0820*/  IADD3 R20, P0, PT, R20, UR12, RZ ;  /* 0x0000000c14147c10 */ /* 0x000fe2000ff1e0ff */
[----:B---3--:R3:W-:Y:S03]  /*0830*/  STG.E.U8 desc[UR6][R16.64], R24 ;  /* 0x0000001810007986 */ /* 0x0087e6000c101106 */
[----:B------:R-:W-:Y:S01]  /*0840*/  IADD3.X R21, PT, PT, R29, UR13, R21, P0, !PT ;  /* 0x0000000d1d157c10 */ /* 0x000fe200087fe415 */
[----:B------:R-:W-:-:S05]  /*0850*/  IMAD.IADD R29, R0, 0x1, R14 ;  /* 0x00000001001d7824 */ /* 0x000fca00078e020e */
[----:B------:R-:W-:Y:S01]  /*0860*/  ISETP.GE.AND P0, PT, R29, R6, PT ;  /* 0x000000061d00720c */ /* 0x000fe20003f06270 */
[----:B--2---:R3:W-:Y:S04]  /*0870*/  STG.E.U8 desc[UR6][R18.64], R22 ;  /* 0x0000001612007986 */ /* 0x0047e8000c101106 */
[----:B----4-:R3:W-:Y:S08]  /*0880*/  STG.E.U8 desc[UR6][R20.64], R27 ;  /* 0x0000001b14007986 */ /* 0x0107f0000c101106 */
[----:B------:R-:W-:Y:S05]  /*0890*/  @!P0 BRA `(.L_x_81) ;  /* 0xfffffffc005c8947 */ /* 0x000fea000383ffff */
.L_x_78:
[----:B------:R-:W-:Y:S05]  /*08a0*/  BSYNC.RECONVERGENT B0 ;  /* 0x0000000000007941 */ /* 0x000fea0003800200 */
.L_x_77:
[----:B------:R-:W2:Y:S01]  /*08b0*/  LDCU UR4, c[0x0][0x390] ;  /* 0x00007200ff0477ac */ /* 0x000ea20008000800 */
[----:B------:R-:W-:-:S05]  /*08c0*/  IMAD.IADD R3, R4, 0x1, R3 ;  /* 0x0000000104037824 */ /* 0x000fca00078e0203 */
[----:B--2---:R-:W-:-:S13]  /*08d0*/  ISETP.GE.AND P0, PT, R3, UR4, PT ;  /* 0x0000000403007c0c */ /* 0x004fda000bf06270 */
[----:B------:R-:W-:Y:S05]  /*08e0*/  @!P0 BRA `(.L_x_82) ;  /* 0xfffffff800888947 */ /* 0x000fea000383ffff */
[----:B------:R-:W-:Y:S05]  /*08f0*/  EXIT ;  /* 0x000000000000794d */ /* 0x000fea0003800000 */
.L_x_83:
        /* <DEDUP_REMOVED lines=16> */
.L_x_119:


//--------------------- .text._Z27_XMP_gpu_pack_vector_kernelIxEvPT_PKS0_iil --------------------------
	.section	.text._Z27_XMP_gpu_pack_vector_kernelIxEvPT_PKS0_iil,"ax",@progbits
	.align	128
.text._Z27_XMP_gpu_pack_vector_kernelIxEvPT_PKS0_iil:
        .type           _Z27_XMP_gpu_pack_vector_kernelIxEvPT_PKS0_iil,@function
        .size           _Z27_XMP_gpu_pack_vector_kernelIxEvPT_PKS0_iil,(.L_x_120 - _Z27_XMP_gpu_pack_vector_kernelIxEvPT_PKS0_iil)
        .other          _Z27_XMP_gpu_pack_vector_kernelIxEvPT_PKS0_iil,@"STO_CUDA_ENTRY STV_DEFAULT"
_Z27_XMP_gpu_pack_vector_kernelIxEvPT_PKS0_iil:
        /* <DEDUP_REMOVED lines=48> */
.L_x_89:
[----:B0-----:R-:W0:Y:S01]  /*0300*/  LDC R6, c[0x0][0x394] ;  /* 0x0000e500ff067b82 */ /* 0x001e220000000800 */
[----:B------:R-:W-:Y:S01]  /*0310*/  BSSY.RECONVERGENT B0, `(.L_x_84) ;  /* 0x000006e000007945 */ /* 0x000fe20003800200 */
[----:B0-----:R-:W-:-:S13]  /*0320*/  ISETP.GE.AND P0, PT, R12, R6, PT ;  /* 0x000000060c00720c */ /* 0x001fda0003f06270 */
[----:B-12---:R-:W-:Y:S05]  /*0330*/  @P0 BRA `(.L_x_85) ;  /* 0x0000000400ac0947 */ /* 0x006fea0003800000 */
        /* <DEDUP_REMOVED lines=12> */
[----:B------:R-:W1:Y:S01]  /*0400*/  LDC.64 R14, c[0x0][0x380] ;  /* 0x0000e000ff0e7b82 */ /* 0x000e620000000a00 */
[----:B------:R-:W-:-:S07]  /*0410*/  IMAD.X R26, R25, 0x1, R13, P1 ;  /* 0x00000001191a7824 */ /* 0x000fce00008e060d */
[----:B------:R-:W2:Y:S01]  /*0420*/  LDC.64 R16, c[0x0][0x388] ;  /* 0x0000e200ff107b82 */ /* 0x000ea20000000a00 */
[-C--:B0-----:R-:W-:Y:S02]  /*0430*/  IMAD R24, R23, R18.reuse, RZ ;  /* 0x0000001217187224 */ /* 0x081fe400078e02ff */
[----:B------:R-:W-:-:S04]  /*0440*/  IMAD.WIDE.U32 R28, R3, R18, R12 ;  /* 0x00000012031c7225 */ /* 0x000fc800078e000c */
[----:B------:R-:W-:Y:S01]  /*0450*/  IMAD R24, R3, R19, R24 ;  /* 0x0000001303187224 */ /* 0x000fe200078e0218 */
[----:B-1----:R-:W-:-:S03]  /*0460*/  LEA R20, P1, R21, R14, 0x3 ;  /* 0x0000000e15147211 */ /* 0x002fc600078218ff */
[----:B------:R-:W-:Y:S01]  /*0470*/  IMAD.IADD R19, R29, 0x1, R24 ;  /* 0x000000011d137824 */ /* 0x000fe200078e0218 */
[----:B------:R-:W-:Y:S02]  /*0480*/  LEA.HI.X R21, R21, R15, R26, 0x3, P1 ;  /* 0x0000000f15157211 */ /* 0x000fe400008f1c1a */
[----:B--2---:R-:W-:-:S04]  /*0490*/  LEA R26, P1, R28, R16, 0x3 ;  /* 0x000000101c1a7211 */ /* 0x004fc800078218ff */
[----:B------:R-:W-:-:S06]  /*04a0*/  LEA.HI.X R27, R28, R17, R19, 0x3, P1 ;  /* 0x000000111c1b7211 */ /* 0x000fcc00008f1c13 */
[----:B------:R-:W2:Y:S01]  /*04b0*/  LDG.E.64.CONSTANT R26, desc[UR6][R26.64] ;  /* 0x000000061a1a7981 */ /* 0x000ea2000c1e9b00 */
[----:B------:R-:W-:Y:S01]  /*04c0*/  ISETP.NE.AND P1, PT, R22, RZ, PT ;  /* 0x000000ff1600720c */ /* 0x000fe20003f25270 */
[----:B------:R-:W-:Y:S02]  /*04d0*/  IMAD.MOV.U32 R19, RZ, RZ, R10 ;  /* 0x000000ffff137224 */ /* 0x000fe400078e000a */
[----:B--2---:R0:W-:Y:S10]  /*04e0*/  STG.E.64 desc[UR6][R20.64], R26 ;  /* 0x0000001a14007986 */ /* 0x0041f4000c101b06 */
[----:B------:R-:W-:Y:S05]  /*04f0*/  @!P1 BRA `(.L_x_87) ;  /* 0x0000000000609947 */ /* 0x000fea0003800000 */
[----:B------:R-:W-:Y:S02]  /*0500*/  ISETP.NE.AND P1, PT, R22, 0x1, PT ;  /* 0x000000011600780c */ /* 0x000fe40003f25270 */
[----:B------:R-:W-:-:S03]  /*0510*/  SHF.R.S32.HI R11, RZ, 0x1f, R10 ;  /* 0x0000001fff0b7819 */ /* 0x000fc6000001140a */
[----:B0-----:R-:W-:-:S04]  /*0520*/  IMAD.WIDE.U32 R20, R3, R18, R10 ;  /* 0x0000001203147225 */ /* 0x001fc800078e000a */
[----:B------:R-:W-:Y:S01]  /*0530*/  IMAD.IADD R21, R24, 0x1, R21 ;  /* 0x0000000118157824 */ /* 0x000fe200078e0215 */
[----:B------:R-:W-:-:S03]  /*0540*/  LEA R26, P2, R20, R16, 0x3 ;  /* 0x00000010141a7211 */ /* 0x000fc600078418ff */
[----:B------:R-:W-:Y:S01]  /*0550*/  @P1 IMAD.WIDE.U32 R18, R3, R18, R8 ;  /* 0x0000001203121225 */ /* 0x000fe200078e0008 */
[----:B------:R-:W-:-:S03]  /*0560*/  LEA.HI.X R27, R20, R17, R21, 0x3, P2 ;  /* 0x00000011141b7211 */ /* 0x000fc600010f1c15 */
[----:B------:R-:W-:Y:S01]  /*0570*/  @P1 IMAD.IADD R24, R24, 0x1, R19 ;  /* 0x0000000118181824 */ /* 0x000fe200078e0213 */
[----:B------:R-:W-:-:S04]  /*0580*/  @P1 LEA R16, P3, R18, R16, 0x3 ;  /* 0x0000001012101211 */ /* 0x000fc800078618ff */
[----:B------:R-:W-:Y:S01]  /*0590*/  @P1 LEA.HI.X R17, R18, R17, R24, 0x3, P3 ;  /* 0x0000001112111211 */ /* 0x000fe200018f1c18 */
[----:B------:R-:W2:Y:S05]  /*05a0*/  LDG.E.64.CONSTANT R26, desc[UR6][R26.64] ;  /* 0x000000061a1a7981 */ /* 0x000eaa000c1e9b00 */
[----:B------:R-:W3:Y:S01]  /*05b0*/  @P1 LDG.E.64.CONSTANT R16, desc[UR6][R16.64] ;  /* 0x0000000610101981 */ /* 0x000ee2000c1e9b00 */
[-C--:B------:R-:W-:Y:S02]  /*05c0*/  IADD3 R21, P3, PT, R10, R7.reuse, RZ ;  /* 0x000000070a157210 */ /* 0x080fe40007f7e0ff */
[----:B------:R-:W-:-:S03]  /*05d0*/  @P1 IADD3 R18, P2, PT, R8, R7, RZ ;  /* 0x0000000708121210 */ /* 0x000fc60007f5e0ff */
[----:B------:R-:W-:Y:S01]  /*05e0*/  IMAD.X R22, R25, 0x1, R11, P3 ;  /* 0x0000000119167824 */ /* 0x000fe200018e060b */
[-C--:B------:R-:W-:Y:S01]  /*05f0*/  LEA R20, P3, R21, R14.reuse, 0x3 ;  /* 0x0000000e15147211 */ /* 0x080fe200078618ff */
[----:B------:R-:W-:Y:S01]  /*0600*/  @P1 IMAD.X R19, R9, 0x1, R25, P2 ;  /* 0x0000000109131824 */ /* 0x000fe200010e0619 */
[C---:B------:R-:W-:Y:S02]  /*0610*/  @P1 LEA R14, P4, R18.reuse, R14, 0x3 ;  /* 0x0000000e120e1211 */ /* 0x040fe400078818ff */
[-C--:B------:R-:W-:Y:S02]  /*0620*/  LEA.HI.X R21, R21, R15.reuse, R22, 0x3, P3 ;  /* 0x0000000f15157211 */ /* 0x080fe400018f1c16 */
[----:B------:R-:W-:Y:S01]  /*0630*/  @P1 LEA.HI.X R15, R18, R15, R19, 0x3, P4 ;  /* 0x0000000f120f1211 */ /* 0x000fe200020f1c13 */
[----:B------:R-:W-:Y:S02]  /*0640*/  IMAD.MOV.U32 R19, RZ, RZ, R8 ;  /* 0x000000ffff137224 */ /* 0x000fe400078e0008 */
[----:B------:R-:W-:Y:S01]  /*0650*/  @P1 IMAD.MOV.U32 R19, RZ, RZ, R5 ;  /* 0x000000ffff131224 */ /* 0x000fe200078e0005 */
[----:B--2---:R1:W-:Y:S04]  /*0660*/  STG.E.64 desc[UR6][R20.64], R26 ;  /* 0x0000001a14007986 */ /* 0x0043e8000c101b06 */
[----:B---3--:R1:W-:Y:S02]  /*0670*/  @P1 STG.E.64 desc[UR6][R14.64], R16 ;  /* 0x000000100e001986 */ /* 0x0083e4000c101b06 */
.L_x_87:
[----:B------:R-:W-:Y:S05]  /*0680*/  BSYNC.RECONVERGENT B1 ;  /* 0x0000000000017941 */ /* 0x000fea0003800200 */
.L_x_86:
[----:B------:R-:W-:Y:S05]  /*0690*/  @!P0 BRA `(.L_x_85) ;  /* 0x0000000000d48947 */ /* 0x000fea0003800000 */
.L_x_88:
[--C-:B01----:R-:W-:Y:S01]  /*06a0*/  SHF.R.S32.HI R27, RZ, 0x1f, R19.reuse ;  /* 0x0000001fff1b7819 */ /* 0x103fe20000011413 */
[----:B------:R-:W-:Y:S02]  /*06b0*/  IMAD R22, R23, UR8, RZ ;  /* 0x0000000817167c24 */ /* 0x000fe4000f8e02ff */
[--C-:B--2---:R-:W-:Y:S02]  /*06c0*/  IMAD.IADD R20, R0, 0x1, R19.reuse ;  /* 0x0000000100147824 */ /* 0x104fe400078e0213 */
[----:B------:R-:W-:Y:S02]  /*06d0*/  IMAD.MOV.U32 R26, RZ, RZ, R19 ;  /* 0x000000ffff1a7224 */ /* 0x000fe400078e0013 */
[C---:B------:R-:W-:Y:S01]  /*06e0*/  IMAD R22, R3.reuse, UR9, R22 ;  /* 0x0000000903167c24 */ /* 0x040fe2000f8e0216 */
[----:B------:R-:W-:Y:S01]  /*06f0*/  SHF.R.S32.HI R21, RZ, 0x1f, R20 ;  /* 0x0000001fff157819 */ /* 0x000fe20000011414 */
[----:B------:R-:W-:-:S04]  /*0700*/  IMAD.WIDE.U32 R14, R3, UR8, R26 ;  /* 0x00000008030e7c25 */ /* 0x000fc8000f8e001a */
[----:B------:R-:W-:Y:S01]  /*0710*/  IMAD.IADD R15, R22, 0x1, R15 ;  /* 0x00000001160f7824 */ /* 0x000fe200078e020f */
[----:B------:R-:W-:Y:S01]  /*0720*/  LEA R28, P0, R14, UR14, 0x3 ;  /* 0x0000000e0e1c7c11 */ /* 0x000fe2000f8018ff */
[----:B------:R-:W-:-:S03]  /*0730*/  IMAD.WIDE.U32 R16, R3, UR8, R20 ;  /* 0x0000000803107c25 */ /* 0x000fc6000f8e0014 */
[----:B------:R-:W-:Y:S01]  /*0740*/  LEA.HI.X R29, R14, UR15, R15, 0x3, P0 ;  /* 0x0000000f0e1d7c11 */ /* 0x000fe200080f1c0f */
[----:B------:R-:W-:Y:S01]  /*0750*/  IMAD.IADD R15, R22, 0x1, R17 ;  /* 0x00000001160f7824 */ /* 0x000fe200078e0211 */
[----:B------:R-:W-:-:S04]  /*0760*/  LEA R14, P0, R16, UR14, 0x3 ;  /* 0x0000000e100e7c11 */ /* 0x000fc8000f8018ff */
[----:B------:R-:W-:Y:S01]  /*0770*/  LEA.HI.X R15, R16, UR15, R15, 0x3, P0 ;  /* 0x0000000f100f7c11 */ /* 0x000fe200080f1c0f */
[----:B------:R-:W2:Y:S05]  /*0780*/  LDG.E.64.CONSTANT R28, desc[UR6][R28.64] ;  /* 0x000000061c1c7981 */ /* 0x000eaa000c1e9b00 */
[----:B------:R-:W3:Y:S01]  /*0790*/  LDG.E.64.CONSTANT R14, desc[UR6][R14.64] ;  /* 0x000000060e0e7981 */ /* 0x000ee2000c1e9b00 */
[C---:B------:R-:W-:Y:S02]  /*07a0*/  IADD3 R17, P0, PT, R7.reuse, R19, RZ ;  /* 0x0000001307117210 */ /* 0x040fe40007f1e0ff */
[----:B------:R-:W-:Y:S01]  /*07b0*/  IADD3 R19, P1, PT, R7, R20, RZ ;  /* 0x0000001407137210 */ /* 0x000fe20007f3e0ff */
[----:B------:R-:W-:-:S02]  /*07c0*/  IMAD.IADD R20, R0, 0x1, R20 ;  /* 0x0000000100147824 */ /* 0x000fc400078e0214 */
[----:B------:R-:W-:Y:S01]  /*07d0*/  IMAD.X R24, R25, 0x1, R27, P0 ;  /* 0x0000000119187824 */ /* 0x000fe200000e061b */
[----:B------:R-:W-:Y:S01]  /*07e0*/  LEA R16, P0, R17, UR12, 0x3 ;  /* 0x0000000c11107c11 */ /* 0x000fe2000f8018ff */
[----:B------:R-:W-:Y:S01]  /*07f0*/  IMAD.X R26, R25, 0x1, R21, P1 ;  /* 0x00000001191a7824 */ /* 0x000fe200008e0615 */
[----:B------:R-:W-:Y:S02]  /*0800*/  LEA R18, P1, R19, UR12, 0x3 ;  /* 0x0000000c13127c11 */ /* 0x000fe4000f8218ff */
[----:B------:R-:W-:Y:S02]  /*0810*/  LEA.HI.X R17, R17, UR13, R24, 0x3, P0 ;  /* 0x0000000d11117c11 */ /* 0x000fe400080f1c18 */
[----:B------:R-:W-:Y:S01]  /*0820*/  LEA.HI.X R19, R19, UR13, R26, 0x3, P1 ;  /* 0x0000000d13137c11 */ /* 0x000fe200088f1c1a */
[--C-:B------:R-:W-:Y:S01]  /*0830*/  IMAD.IADD R26, R0, 0x1, R20.reuse ;  /* 0x00000001001a7824 */ /* 0x100fe200078e0214 */
[----:B------:R-:W-:-:S04]  /*0840*/  SHF.R.S32.HI R21, RZ, 0x1f, R20 ;  /* 0x0000001fff157819 */ /* 0x000fc80000011414 */
[----:B------:R-:W-:Y:S01]  /*0850*/  SHF.R.S32.HI R27, RZ, 0x1f, R26 ;  /* 0x0000001fff1b7819 */ /* 0x000fe2000001141a */
[----:B--2---:R0:W-:Y:S04]  /*0860*/  STG.E.64 desc[UR6][R16.64], R28 ;  /* 0x0000001c10007986 */ /* 0x0041e8000c101b06 */
[----:B---3--:R1:W-:Y:S01]  /*0870*/  STG.E.64 desc[UR6][R18.64], R14 ;  /* 0x0000000e12007986 */ /* 0x0083e2000c101b06 */
[----:B0-----:R-:W-:-:S04]  /*0880*/  IMAD.WIDE.U32 R16, R3, UR8, R20 ;  /* 0x0000000803107c25 */ /* 0x001fc8000f8e0014 */
[----:B------:R-:W-:Y:S01]  /*0890*/  IMAD.IADD R24, R22, 0x1, R17 ;  /* 0x0000000116187824 */ /* 0x000fe200078e0211 */
[----:B-1----:R-:W-:Y:S01]  /*08a0*/  LEA R18, P0, R16, UR14, 0x3 ;  /* 0x0000000e10127c11 */ /* 0x002fe2000f8018ff */
[----:B------:R-:W-:-:S03]  /*08b0*/  IMAD.WIDE.U32 R14, R3, UR8, R26 ;  /* 0x00000008030e7c25 */ /* 0x000fc6000f8e001a */
[----:B------:R-:W-:Y:S01]  /*08c0*/  LEA.HI.X R19, R16, UR15, R24, 0x3, P0 ;  /* 0x0000000f10137c11 */ /* 0x000fe200080f1c18 */
[----:B------:R-:W-:Y:S01]  /*08d0*/  IMAD.IADD R22, R22, 0x1, R15 ;  /* 0x0000000116167824 */ /* 0x000fe200078e020f */
[----:B------:R-:W-:-:S03]  /*08e0*/  LEA R28, P1, R14, UR14, 0x3 ;  /* 0x0000000e0e1c7c11 */ /* 0x000fc6000f8218ff */
[----:B------:R0:W2:Y:S01]  /*08f0*/  LDG.E.64.CONSTANT R16, desc[UR6][R18.64] ;  /* 0x0000000612107981 */ /* 0x0000a2000c1e9b00 */
[----:B------:R-:W-:-:S06]  /*0900*/  LEA.HI.X R29, R14, UR15, R22, 0x3, P1 ;  /* 0x0000000f0e1d7c11 */ /* 0x000fcc00088f1c16 */
[----:B------:R-:W3:Y:S01]  /*0910*/  LDG.E.64.CONSTANT R28, desc[UR6][R28.64] ;  /* 0x000000061c1c7981 */ /* 0x000ee2000c1e9b00 */
[C---:B------:R-:W-:Y:S02]  /*0920*/  IADD3 R22, P0, PT, R7.reuse, R20, RZ ;  /* 0x0000001407167210 */ /* 0x040fe40007f1e0ff */
[----:B------:R-:W-:-:S03]  /*0930*/  IADD3 R15, P1, PT, R7, R26, RZ ;  /* 0x0000001a070f7210 */ /* 0x000fc60007f3e0ff */
[C---:B------:R-:W-:Y:S01]  /*0940*/  IMAD.X R21, R25.reuse, 0x1, R21, P0 ;  /* 0x0000000119157824 */ /* 0x040fe200000e0615 */
[C---:B------:R-:W-:Y:S01]  /*0950*/  LEA R20, P0, R22.reuse, UR12, 0x3 ;  /* 0x0000000c16147c11 */ /* 0x040fe2000f8018ff */
[----:B------:R-:W-:Y:S01]  /*0960*/  IMAD.X R24, R25, 0x1, R27, P1 ;  /* 0x0000000119187824 */ /* 0x000fe200008e061b */
[C---:B------:R-:W-:Y:S02]  /*0970*/  LEA R14, P1, R15.reuse, UR12, 0x3 ;  /* 0x0000000c0f0e7c11 */ /* 0x040fe4000f8218ff */
[----:B------:R-:W-:Y:S02]  /*0980*/  LEA.HI.X R21, R22, UR13, R21, 0x3, P0 ;  /* 0x0000000d16157c11 */ /* 0x000fe400080f1c15 */
[----:B------:R-:W-:Y:S01]  /*0990*/  LEA.HI.X R15, R15, UR13, R24, 0x3, P1 ;  /* 0x0000000d0f0f7c11 */ /* 0x000fe200088f1c18 */
[----:B0-----:R-:W-:-:S05]  /*09a0*/  IMAD.IADD R19, R0, 0x1, R26 ;  /* 0x0000000100137824 */ /* 0x001fca00078e021a */
[----:B------:R-:W-:Y:S01]  /*09b0*/  ISETP.GE.AND P0, PT, R19, R6, PT ;  /* 0x000000061300720c */ /* 0x000fe20003f06270 */
[----:B--2---:R2:W-:Y:S04]  /*09c0*/  STG.E.64 desc[UR6][R20.64], R16 ;  /* 0x0000001014007986 */ /* 0x0045e8000c101b06 */
[----:B---3--:R2:W-:Y:S08]  /*09d0*/  STG.E.64 desc[UR6][R14.64], R28 ;  /* 0x0000001c0e007986 */ /* 0x0085f0000c101b06 */
[----:B------:R-:W-:Y:S05]  /*09e0*/  @!P0 BRA `(.L_x_88) ;  /* 0xfffffffc002c8947 */ /* 0x000fea000383ffff */
.L_x_85:
[----:B------:R-:W-:Y:S05]  /*09f0*/  BSYNC.RECONVERGENT B0 ;  /* 0x0000000000007941 */ /* 0x000fea0003800200 */
.L_x_84:
[----:B------:R-:W3:Y:S01]  /*0a00*/  LDCU UR4, c[0x0][0x390] ;  /* 0x00007200ff0477ac */ /* 0x000ee20008000800 */
[----:B------:R-:W-:-:S05]  /*0a10*/  IMAD.IADD R3, R4, 0x1, R3 ;  /* 0x0000000104037824 */ /* 0x000fca00078e0203 */
[----:B---3--:R-:W-:-:S13]  /*0a20*/  ISETP.GE.AND P0, PT, R3, UR4, PT ;  /* 0x0000000403007c0c */ /* 0x008fda000bf06270 */
[----:B------:R-:W-:Y:S05]  /*0a30*/  @!P0 BRA `(.L_x_89) ;  /* 0xfffffff800308947 */ /* 0x000fea000383ffff */
[----:B------:R-:W-:Y:S05]  /*0a40*/  EXIT ;  /* 0x000000000000794d */ /* 0x000fea0003800000 */
.L_x_90:
        /* <DEDUP_REMOVED lines=11> */
.L_x_120:


//--------------------- .text._Z27_XMP_gpu_pack_vector_kernelIiEvPT_PKS0_iil --------------------------
	.section	.text._Z27_XMP_gpu_pack_vector_kernelIiEvPT_PKS0_iil,"ax",@progbits
	.align	128
.text._Z27_XMP_gpu_pack_vector_kernelIiEvPT_PKS0_iil:
        .type           _Z27_XMP_gpu_pack_vector_kernelIiEvPT_PKS0_iil,@function
        .size           _Z27_XMP_gpu_pack_vector_kernelIiEvPT_PKS0_iil,(.L_x_121 - _Z27_XMP_gpu_pack_vector_kernelIiEvPT_PKS0_iil)
        .other          _Z27_XMP_gpu_pack_vector_kernelIiEvPT_PKS0_iil,@"STO_CUDA_ENTRY STV_DEFAULT"
_Z27_XMP_gpu_pack_vector_kernelIiEvPT_PKS0_iil:
        /* <DEDUP_REMOVED lines=49> */
.L_x_96:
        /* <DEDUP_REMOVED lines=27> */
[----:B------:R-:W2:Y:S01]  /*04c0*/  LDG.E.CONSTANT R25, desc[UR6][R24.64] ;  /* 0x0000000618197981 */ /* 0x000ea2000c1e9900 */
[----:B------:R-:W-:-:S03]  /*04d0*/  ISETP.NE.AND P1, PT, R28, RZ, PT ;  /* 0x000000ff1c00720c */ /* 0x000fc60003f25270 */
[----:B--2---:R0:W-:Y:S02]  /*04e0*/  STG.E desc[UR6][R20.64], R25 ;  /* 0x0000001914007986 */ /* 0x0041e4000c101906 */
[----:B0-----:R-:W-:-:S08]  /*04f0*/  IMAD.MOV.U32 R21, RZ, RZ, R10 ;  /* 0x000000ffff157224 */ /* 0x001fd000078e000a */
[----:B------:R-:W-:Y:S05]  /*0500*/  @!P1 BRA `(.L_x_94) ;  /* 0x00000000005c9947 */ /* 0x000fea0003800000 */
[----:B------:R-:W-:Y:S01]  /*0510*/  ISETP.NE.AND P1, PT, R28, 0x1, PT ;  /* 0x000000011c00780c */ /* 0x000fe20003f25270 */
[----:B------:R-:W-:-:S04]  /*0520*/  IMAD.WIDE.U32 R20, R3, R18, R10 ;  /* 0x0000001203147225 */ /* 0x000fc800078e000a */
[----:B------:R-:W-:-:S08]  /*0530*/  IMAD.IADD R21, R19, 0x1, R21 ;  /* 0x0000000113157824 */ /* 0x000fd000078e0215 */
[----:B------:R-:W-:Y:S01]  /*0540*/  @P1 IMAD.WIDE.U32 R24, R3, R18, R8 ;  /* 0x0000001203181225 */ /* 0x000fe200078e0008 */
[----:B------:R-:W-:-:S03]  /*0550*/  LEA R18, P2, R20, R16, 0x2 ;  /* 0x0000001014127211 */ /* 0x000fc600078410ff */
[----:B------:R-:W-:Y:S01]  /*0560*/  @P1 IMAD.IADD R25, R19, 0x1, R25 ;  /* 0x0000000113191824 */ /* 0x000fe200078e0219 */
[----:B------:R-:W-:Y:S02]  /*0570*/  @P1 LEA R16, P3, R24, R16, 0x2 ;  /* 0x0000001018101211 */ /* 0x000fe400078610ff */
[-C--:B------:R-:W-:Y:S02]  /*0580*/  LEA.HI.X R19, R20, R17.reuse, R21, 0x2, P2 ;  /* 0x0000001114137211 */ /* 0x080fe400010f1415 */
[----:B------:R-:W-:-:S04]  /*0590*/  @P1 LEA.HI.X R17, R24, R17, R25, 0x2, P3 ;  /* 0x0000001118111211 */ /* 0x000fc800018f1419 */
[----:B------:R-:W2:Y:S04]  /*05a0*/  LDG.E.CONSTANT R19, desc[UR6][R18.64] ;  /* 0x0000000612137981 */ /* 0x000ea8000c1e9900 */
[----:B------:R-:W3:Y:S01]  /*05b0*/  @P1 LDG.E.CONSTANT R17, desc[UR6][R16.64] ;  /* 0x0000000610111981 */ /* 0x000ee2000c1e9900 */
[-C--:B------:R-:W-:Y:S02]  /*05c0*/  IADD3 R25, P3, PT, R10, R7.reuse, RZ ;  /* 0x000000070a197210 */ /* 0x080fe40007f7e0ff */
[----:B------:R-:W-:-:S03]  /*05d0*/  @P1 IADD3 R20, P2, PT, R8, R7, RZ ;  /* 0x0000000708141210 */ /* 0x000fc60007f5e0ff */
[--C-:B------:R-:W-:Y:S01]  /*05e0*/  IMAD.X R26, R11, 0x1, R23.reuse, P3 ;  /* 0x000000010b1a7824 */ /* 0x100fe200018e0617 */
[-C--:B------:R-:W-:Y:S01]  /*05f0*/  LEA R24, P3, R25, R14.reuse, 0x2 ;  /* 0x0000000e19187211 */ /* 0x080fe200078610ff */
[----:B------:R-:W-:Y:S01]  /*0600*/  @P1 IMAD.X R21, R9, 0x1, R23, P2 ;  /* 0x0000000109151824 */ /* 0x000fe200010e0617 */
[C---:B------:R-:W-:Y:S02]  /*0610*/  @P1 LEA R14, P4, R20.reuse, R14, 0x2 ;  /* 0x0000000e140e1211 */ /* 0x040fe400078810ff */
[-C--:B------:R-:W-:Y:S02]  /*0620*/  LEA.HI.X R25, R25, R15.reuse, R26, 0x2, P3 ;  /* 0x0000000f19197211 */ /* 0x080fe400018f141a */
[----:B------:R-:W-:Y:S01]  /*0630*/  @P1 LEA.HI.X R15, R20, R15, R21, 0x2, P4 ;  /* 0x0000000f140f1211 */ /* 0x000fe200020f1415 */
[----:B------:R-:W-:Y:S02]  /*0640*/  IMAD.MOV.U32 R21, RZ, RZ, R8 ;  /* 0x000000ffff157224 */ /* 0x000fe400078e0008 */
[----:B------:R-:W-:Y:S01]  /*0650*/  @P1 IMAD.MOV.U32 R21, RZ, RZ, R5 ;  /* 0x000000ffff151224 */ /* 0x000fe200078e0005 */
[----:B--2---:R0:W-:Y:S04]  /*0660*/  STG.E desc[UR6][R24.64], R19 ;  /* 0x0000001318007986 */ /* 0x0041e8000c101906 */
[----:B---3--:R0:W-:Y:S02]  /*0670*/  @P1 STG.E desc[UR6][R14.64], R17 ;  /* 0x000000110e001986 */ /* 0x0081e4000c101906 */
.L_x_94:
[----:B------:R-:W-:Y:S05]  /*0680*/  BSYNC.RECONVERGENT B1 ;  /* 0x0000000000017941 */ /* 0x000fea0003800200 */
.L_x_93:
[----:B------:R-:W-:Y:S05]  /*0690*/  @!P0 BRA `(.L_x_92) ;  /* 0x0000000000d48947 */ /* 0x000fea0003800000 */
.L_x_95:
[--C-:B01----:R-:W-:Y:S01]  /*06a0*/  SHF.R.S32.HI R17, RZ, 0x1f, R21.reuse ;  /* 0x0000001fff117819 */ /* 0x103fe20000011415 */
[----:B------:R-:W-:Y:S02]  /*06b0*/  IMAD R20, R22, UR8, RZ ;  /* 0x0000000816147c24 */ /* 0x000fe4000f8e02ff */
[----:B------:R-:W-:Y:S02]  /*06c0*/  IMAD.MOV.U32 R16, RZ, RZ, R21 ;  /* 0x000000ffff107224 */ /* 0x000fe400078e0015 */
[C---:B------:R-:W-:Y:S02]  /*06d0*/  IMAD R20, R3.reuse, UR9, R20 ;  /* 0x0000000903147c24 */ /* 0x040fe4000f8e0214 */
[----:B------:R-:W-:-:S04]  /*06e0*/  IMAD.WIDE.U32 R18, R3, UR8, R16 ;  /* 0x0000000803127c25 */ /* 0x000fc8000f8e0010 */
[----:B------:R-:W-:Y:S01]  /*06f0*/  IMAD.IADD R15, R20, 0x1, R19 ;  /* 0x00000001140f7824 */ /* 0x000fe200078e0213 */
[----:B------:R-:W-:-:S04]  /*0700*/  LEA R14, P0, R18, UR14, 0x2 ;  /* 0x0000000e120e7c11 */ /* 0x000fc8000f8010ff */
[----:B------:R-:W-:-:S05]  /*0710*/  LEA.HI.X R15, R18, UR15, R15, 0x2, P0 ;  /* 0x0000000f120f7c11 */ /* 0x000fca00080f140f */
[----:B------:R0:W2:Y:S01]  /*0720*/  LDG.E.CONSTANT R27, desc[UR6][R14.64] ;  /* 0x000000060e1b7981 */ /* 0x0000a2000c1e9900 */
[----:B------:R-:W-:-:S05]  /*0730*/  IADD3 R18, P0, PT, R7, R21, RZ ;  /* 0x0000001507127210 */ /* 0x000fca0007f1e0ff */
[----:B------:R-:W-:Y:S01]  /*0740*/  IMAD.X R17, R23, 0x1, R17, P0 ;  /* 0x0000000117117824 */ /* 0x000fe200000e0611 */
[----:B------:R-:W-:Y:S01]  /*0750*/  LEA R24, P0, R18, UR12, 0x2 ;  /* 0x0000000c12187c11 */ /* 0x000fe2000f8010ff */
[----:B0-----:R-:W-:-:S03]  /*0760*/  IMAD.IADD R14, R0, 0x1, R21 ;  /* 0x00000001000e7824 */ /* 0x001fc600078e0215 */
[----:B------:R-:W-:Y:S01]  /*0770*/  LEA.HI.X R25, R18, UR13, R17, 0x2, P0 ;  /* 0x0000000d12197c11 */ /* 0x000fe200080f1411 */
[--C-:B------:R-:W-:Y:S01]  /*0780*/  IMAD.IADD R16, R0, 0x1, R14.reuse ;  /* 0x0000000100107824 */ /* 0x100fe200078e020e */
[----:B------:R-:W-:-:S04]  /*0790*/  SHF.R.S32.HI R15, RZ, 0x1f, R14 ;  /* 0x0000001fff0f7819 */ /* 0x000fc8000001140e */
[----:B------:R-:W-:Y:S01]  /*07a0*/  SHF.R.S32.HI R17, RZ, 0x1f, R16 ;  /* 0x0000001fff117819 */ /* 0x000fe20000011410 */
[----:B------:R-:W-:-:S04]  /*07b0*/  IMAD.WIDE.U32 R18, R3, UR8, R14 ;  /* 0x0000000803127c25 */ /* 0x000fc8000f8e000e */
[----:B------:R-:W-:Y:S01]  /*07c0*/  IMAD.IADD R19, R20, 0x1, R19 ;  /* 0x0000000114137824 */ /* 0x000fe200078e0213 */
[C---:B------:R-:W-:Y:S01]  /*07d0*/  LEA R26, P0, R18.reuse, UR14, 0x2 ;  /* 0x0000000e121a7c11 */ /* 0x040fe2000f8010ff */
[----:B--2---:R0:W-:Y:S02]  /*07e0*/  STG.E desc[UR6][R24.64], R27 ;  /* 0x0000001b18007986 */ /* 0x0041e4000c101906 */
[----:B0-----:R-:W-:Y:S01]  /*07f0*/  IMAD.WIDE.U32 R24, R3, UR8, R16 ;  /* 0x0000000803187c25 */ /* 0x001fe2000f8e0010 */
[----:B------:R-:W-:Y:S02]  /*0800*/  LEA.HI.X R27, R18, UR15, R19, 0x2, P0 ;  /* 0x0000000f121b7c11 */ /* 0x000fe400080f1413 */
[----:B------:R-:W-:Y:S01]  /*0810*/  IADD3 R18, P0, PT, R7, R14, RZ ;  /* 0x0000000e07127210 */ /* 0x000fe20007f1e0ff */
[----:B------:R-:W-:Y:S01]  /*0820*/  IMAD.IADD R19, R20, 0x1, R25 ;  /* 0x0000000114137824 */ /* 0x000fe200078e0219 */
[----:B------:R-:W-:Y:S01]  /*0830*/  LEA R28, P1, R24, UR14, 0x2 ;  /* 0x0000000e181c7c11 */ /* 0x000fe2000f8210ff */
[----:B------:R-:W-:Y:S01]  /*0840*/  IMAD.IADD R14, R0, 0x1, R16 ;  /* 0x00000001000e7824 */ /* 0x000fe200078e0210 */
[----:B------:R-:W2:Y:S01]  /*0850*/  LDG.E.CONSTANT R26, desc[UR6][R26.64] ;  /* 0x000000061a1a7981 */ /* 0x000ea2000c1e9900 */
[----:B------:R-:W-:Y:S01]  /*0860*/  IMAD.X R21, R23, 0x1, R15, P0 ;  /* 0x0000000117157824 */ /* 0x000fe200000e060f */
[----:B------:R-:W-:-:S02]  /*0870*/  LEA.HI.X R29, R24, UR15, R19, 0x2, P1 ;  /* 0x0000000f181d7c11 */ /* 0x000fc400088f1413 */
[C---:B------:R-:W-:Y:S02]  /*0880*/  LEA R24, P0, R18.reuse, UR12, 0x2 ;  /* 0x0000000c12187c11 */ /* 0x040fe4000f8010ff */
[----:B------:R-:W-:Y:S02]  /*0890*/  IADD3 R19, P1, PT, R7, R16, RZ ;  /* 0x0000001007137210 */ /* 0x000fe40007f3e0ff */
[--C-:B------:R-:W-:Y:S02]  /*08a0*/  SHF.R.S32.HI R15, RZ, 0x1f, R14.reuse ;  /* 0x0000001fff0f7819 */ /* 0x100fe4000001140e */
[----:B------:R-:W-:Y:S01]  /*08b0*/  LEA.HI.X R25, R18, UR13, R21, 0x2, P0 ;  /* 0x0000000d12197c11 */ /* 0x000fe200080f1415 */
[----:B------:R-:W-:Y:S01]  /*08c0*/  IMAD.X R21, R23, 0x1, R17, P1 ;  /* 0x0000000117157824 */ /* 0x000fe200008e0611 */
[----:B------:R-:W-:Y:S01]  /*08d0*/  LEA R18, P0, R19, UR12, 0x2 ;  /* 0x0000000c13127c11 */ /* 0x000fe2000f8010ff */
[----:B------:R-:W-:Y:S01]  /*08e0*/  IMAD.WIDE.U32 R16, R3, UR8, R14 ;  /* 0x0000000803107c25 */ /* 0x000fe2000f8e000e */
[----:B------:R-:W3:Y:S02]  /*08f0*/  LDG.E.CONSTANT R27, desc[UR6][R28.64] ;  /* 0x000000061c1b7981 */ /* 0x000ee4000c1e9900 */
[----:B------:R-:W-:Y:S01]  /*0900*/  LEA.HI.X R19, R19, UR13, R21, 0x2, P0 ;  /* 0x0000000d13137c11 */ /* 0x000fe200080f1415 */
[----:B------:R-:W-:Y:S01]  /*0910*/  IMAD.IADD R17, R20, 0x1, R17 ;  /* 0x0000000114117824 */ /* 0x000fe200078e0211 */
[----:B------:R-:W-:-:S04]  /*0920*/  LEA R20, P0, R16, UR14, 0x2 ;  /* 0x0000000e10147c11 */ /* 0x000fc8000f8010ff */
[----:B------:R-:W-:-:S05]  /*0930*/  LEA.HI.X R21, R16, UR15, R17, 0x2, P0 ;  /* 0x0000000f10157c11 */ /* 0x000fca00080f1411 */
[----:B------:R0:W4:Y:S01]  /*0940*/  LDG.E.CONSTANT R20, desc[UR6][R20.64] ;  /* 0x0000000614147981 */ /* 0x000122000c1e9900 */
[----:B------:R-:W-:-:S05]  /*0950*/  IADD3 R17, P0, PT, R7, R14, RZ ;  /* 0x0000000e07117210 */ /* 0x000fca0007f1e0ff */
[----:B------:R-:W-:Y:S01]  /*0960*/  IMAD.X R15, R23, 0x1, R15, P0 ;  /* 0x00000001170f7824 */ /* 0x000fe200000e060f */
[----:B------:R-:W-:-:S04]  /*0970*/  LEA R16, P0, R17, UR12, 0x2 ;  /* 0x0000000c11107c11 */ /* 0x000fc8000f8010ff */
[----:B------:R-:W-:Y:S01]  /*0980*/  LEA.HI.X R17, R17, UR13, R15, 0x2, P0 ;  /* 0x0000000d11117c11 */ /* 0x000fe200080f140f */
[----:B0-----:R-:W-:-:S05]  /*0990*/  IMAD.IADD R21, R0, 0x1, R14 ;  /* 0x0000000100157824 */ /* 0x001fca00078e020e */
[----:B------:R-:W-:Y:S01]  /*09a0*/  ISETP.GE.AND P0, PT, R21, R6, PT ;  /* 0x000000061500720c */ /* 0x000fe20003f06270 */
[----:B--2---:R1:W-:Y:S04]  /*09b0*/  STG.E desc[UR6][R24.64], R26 ;  /* 0x0000001a18007986 */ /* 0x0043e8000c101906 */
[----:B---3--:R1:W-:Y:S04]  /*09c0*/  STG.E desc[UR6][R18.64], R27 ;  /* 0x0000001b12007986 */ /* 0x0083e8000c101906 */
[----:B----4-:R1:W-:Y:S04]  /*09d0*/  STG.E desc[UR6][R16.64], R20 ;  /* 0x0000001410007986 */ /* 0x0103e8000c101906 */
[----:B------:R-:W-:Y:S05]  /*09e0*/  @!P0 BRA `(.L_x_95) ;  /* 0xfffffffc002c8947 */ /* 0x000fea000383ffff */
.L_x_92:
[----:B------:R-:W-:Y:S05]  /*09f0*/  BSYNC.RECONVERGENT B0 ;  /* 0x0000000000007941 */ /* 0x000fea0003800200 */
.L_x_91:
[----:B------:R-:W2:Y:S01]  /*0a00*/  LDCU UR4, c[0x0][0x390] ;  /* 0x00007200ff0477ac */ /* 0x000ea20008000800 */
[----:B------:R-:W-:-:S05]  /*0a10*/  IMAD.IADD R3, R4, 0x1, R3 ;  /* 0x0000000104037824 */ /* 0x000fca00078e0203 */
[----:B--2---:R-:W-:-:S13]  /*0a20*/  ISETP.GE.AND P0, PT, R3, UR4, PT ;  /* 0x0000000403007c0c */ /* 0x004fda000bf06270 */
[----:B------:R-:W-:Y:S05]  /*0a30*/  @!P0 BRA `(.L_x_96) ;  /* 0xfffffff800348947 */ /* 0x000fea000383ffff */
[----:B------:R-:W-:Y:S05]  /*0a40*/  EXIT ;  /* 0x000000000000794d */ /* 0x000fea0003800000 */
.L_x_97:
        /* <DEDUP_REMOVED lines=11> */
.L_x_121:


//--------------------- .text._Z27_XMP_gpu_pack_vector_kernelIsEvPT_PKS0_iil --------------------------
	.section	.text._Z27_XMP_gpu_pack_vector_kernelIsEvPT_PKS0_iil,"ax",@progbits
	.align	128
.text._Z27_XMP_gpu_pack_vector_kernelIsEvPT_PKS0_iil:
        .type           _Z27_XMP_gpu_pack_vector_kernelIsEvPT_PKS0_iil,@function
        .size           _Z27_XMP_gpu_pack_vector_kernelIsEvPT_PKS0_iil,(.L_x_122 - _Z27_XMP_gpu_pack_vector_kernelIsEvPT_PKS0_iil)
        .other          _Z27_XMP_gpu_pack_vector_kernelIsEvPT_PKS0_iil,@"STO_CUDA_ENTRY STV_DEFAULT"
_Z27_XMP_gpu_pack_vector_kernelIsEvPT_PKS0_iil:
        /* <DEDUP_REMOVED lines=49> */
.L_x_103:
        /* <DEDUP_REMOVED lines=27> */
[----:B------:R-:W2:Y:S01]  /*04c0*/  LDG.E.U16.CONSTANT R25, desc[UR6][R24.64] ;  /* 0x0000000618197981 */ /* 0x000ea2000c1e9500 */
[----:B------:R-:W-:-:S03]  /*04d0*/  ISETP.NE.AND P1, PT, R28, RZ, PT ;  /* 0x000000ff1c00720c */ /* 0x000fc60003f25270 */
[----:B--2---:R0:W-:Y:S02]  /*04e0*/  STG.E.U16 desc[UR6][R20.64], R25 ;  /* 0x0000001914007986 */ /* 0x0041e4000c101506 */
        /* <DEDUP_REMOVED lines=11> */
[----:B------:R-:W2:Y:S04]  /*05a0*/  LDG.E.U16.CONSTANT R19, desc[UR6][R18.64] ;  /* 0x0000000612137981 */ /* 0x000ea8000c1e9500 */
[----:B------:R-:W3:Y:S01]  /*05b0*/  @P1 LDG.E.U16.CONSTANT R17, desc[UR6][R16.64] ;  /* 0x0000000610111981 */ /* 0x000ee2000c1e9500 */
        /* <DEDUP_REMOVED lines=10> */
[----:B--2---:R0:W-:Y:S04]  /*0660*/  STG.E.U16 desc[UR6][R24.64], R19 ;  /* 0x0000001318007986 */ /* 0x0041e8000c101506 */
[----:B---3--:R0:W-:Y:S02]  /*0670*/  @P1 STG.E.U16 desc[UR6][R14.64], R17 ;  /* 0x000000110e001986 */ /* 0x0081e4000c101506 */
.L_x_101:
[----:B------:R-:W-:Y:S05]  /*0680*/  BSYNC.RECONVERGENT B1 ;  /* 0x0000000000017941 */ /* 0x000fea0003800200 */
.L_x_100:
[----:B------:R-:W-:Y:S05]  /*0690*/  @!P0 BRA `(.L_x_99) ;  /* 0x0000000000d48947 */ /* 0x000fea0003800000 */
.L_x_102:
        /* <DEDUP_REMOVED lines=8> */
[----:B------:R0:W2:Y:S01]  /*0720*/  LDG.E.U16.CONSTANT R27, desc[UR6][R14.64] ;  /* 0x000000060e1b7981 */ /* 0x0000a2000c1e9500 */
        /* <DEDUP_REMOVED lines=11> */
[----:B--2---:R0:W-:Y:S02]  /*07e0*/  STG.E.U16 desc[UR6][R24.64], R27 ;  /* 0x0000001b18007986 */ /* 0x0041e4000c101506 */
[----:B0-----:R-:W-:Y:S01]  /*07f0*/  IMAD.WIDE.U32 R24, R3, UR8, R16 ;  /* 0x0000000803187c25 */ /* 0x001fe2000f8e0010 */
[----:B------:R-:W-:Y:S02]  /*0800*/  LEA.HI.X R27, R18, UR15, R19, 0x1, P0 ;  /* 0x0000000f121b7c11 */ /* 0x000fe400080f0c13 */
[----:B------:R-:W-:Y:S01]  /*0810*/  IADD3 R18, P0, PT, R7, R14, RZ ;  /* 0x0000000e07127210 */ /* 0x000fe20007f1e0ff */
[----:B------:R-:W-:Y:S01]  /*0820*/  IMAD.IADD R19, R20, 0x1, R25 ;  /* 0x0000000114137824 */ /* 0x000fe200078e0219 */
[----:B------:R-:W-:Y:S01]  /*0830*/  LEA R28, P1, R24, UR14, 0x1 ;  /* 0x0000000e181c7c11 */ /* 0x000fe2000f8208ff */
[----:B------:R-:W-:Y:S01]  /*0840*/  IMAD.IADD R14, R0, 0x1, R16 ;  /* 0x00000001000e7824 */ /* 0x000fe200078e0210 */
[----:B------:R-:W2:Y:S01]  /*0850*/  LDG.E.U16.CONSTANT R26, desc[UR6][R26.64] ;  /* 0x000000061a1a7981 */ /* 0x000ea2000c1e9500 */
        /* <DEDUP_REMOVED lines=9> */
[----:B------:R-:W3:Y:S02]  /*08f0*/  LDG.E.U16.CONSTANT R27, desc[UR6][R28.64] ;  /* 0x000000061c1b7981 */ /* 0x000ee4000c1e9500 */
[----:B------:R-:W-:Y:S01]  /*0900*/  LEA.HI.X R19, R19, UR13, R21, 0x1, P0 ;  /* 0x0000000d13137c11 */ /* 0x000fe200080f0c15 */
[----:B------:R-:W-:Y:S01]  /*0910*/  IMAD.IADD R17, R20, 0x1, R17 ;  /* 0x0000000114117824 */ /* 0x000fe200078e0211 */
[----:B------:R-:W-:-:S04]  /*0920*/  LEA R20, P0, R16, UR14, 0x1 ;  /* 0x0000000e10147c11 */ /* 0x000fc8000f8008ff */
[----:B------:R-:W-:-:S05]  /*0930*/  LEA.HI.X R21, R16, UR15, R17, 0x1, P0 ;  /* 0x0000000f10157c11 */ /* 0x000fca00080f0c11 */
[----:B------:R0:W4:Y:S01]  /*0940*/  LDG.E.U16.CONSTANT R20, desc[UR6][R20.64] ;  /* 0x0000000614147981 */ /* 0x000122000c1e9500 */
[----:B------:R-:W-:-:S05]  /*0950*/  IADD3 R17, P0, PT, R7, R14, RZ ;  /* 0x0000000e07117210 */ /* 0x000fca0007f1e0ff */
[----:B------:R-:W-:Y:S01]  /*0960*/  IMAD.X R15, R23, 0x1, R15, P0 ;  /* 0x00000001170f7824 */ /* 0x000fe200000e060f */
[----:B------:R-:W-:-:S04]  /*0970*/  LEA R16, P0, R17, UR12, 0x1 ;  /* 0x0000000c11107c11 */ /* 0x000fc8000f8008ff */
[----:B------:R-:W-:Y:S01]  /*0980*/  LEA.HI.X R17, R17, UR13, R15, 0x1, P0 ;  /* 0x0000000d11117c11 */ /* 0x000fe200080f0c0f */
[----:B0-----:R-:W-:-:S05]  /*0990*/  IMAD.IADD R21, R0, 0x1, R14 ;  /* 0x0000000100157824 */ /* 0x001fca00078e020e */
[----:B------:R-:W-:Y:S01]  /*09a0*/  ISETP.GE.AND P0, PT, R21, R6, PT ;  /* 0x000000061500720c */ /* 0x000fe20003f06270 */
[----:B--2---:R1:W-:Y:S04]  /*09b0*/  STG.E.U16 desc[UR6][R24.64], R26 ;  /* 0x0000001a18007986 */ /* 0x0043e8000c101506 */
[----:B---3--:R1:W-:Y:S04]  /*09c0*/  STG.E.U16 desc[UR6][R18.64], R27 ;  /* 0x0000001b12007986 */ /* 0x0083e8000c101506 */
[----:B----4-:R1:W-:Y:S04]  /*09d0*/  STG.E.U16 desc[UR6][R16.64], R20 ;  /* 0x0000001410007986 */ /* 0x0103e8000c101506 */
[----:B------:R-:W-:Y:S05]  /*09e0*/  @!P0 BRA `(.L_x_102) ;  /* 0xfffffffc002c8947 */ /* 0x000fea000383ffff */
.L_x_99:
[----:B------:R-:W-:Y:S05]  /*09f0*/  BSYNC.RECONVERGENT B0 ;  /* 0x0000000000007941 */ /* 0x000fea0003800200 */
.L_x_98:
[----:B------:R-:W2:Y:S01]  /*0a00*/  LDCU UR4, c[0x0][0x390] ;  /* 0x00007200ff0477ac */ /* 0x000ea20008000800 */
[----:B------:R-:W-:-:S05]  /*0a10*/  IMAD.IADD R3, R4, 0x1, R3 ;  /* 0x0000000104037824 */ /* 0x000fca00078e0203 */
[----:B--2---:R-:W-:-:S13]  /*0a20*/  ISETP.GE.AND P0, PT, R3, UR4, PT ;  /* 0x0000000403007c0c */ /* 0x004fda000bf06270 */
[----:B------:R-:W-:Y:S05]  /*0a30*/  @!P0 BRA `(.L_x_103) ;  /* 0xfffffff800348947 */ /* 0x000fea000383ffff */
[----:B------:R-:W-:Y:S05]  /*0a40*/  EXIT ;  /* 0x000000000000794d */ /* 0x000fea0003800000 */
.L_x_104:
        /* <DEDUP_REMOVED lines=11> */
.L_x_122:


//--------------------- .text._Z27_XMP_gpu_pack_vector_kernelIcEvPT_PKS0_iil --------------------------
	.section	.text._Z27_XMP_gpu_pack_vector_kernelIcEvPT_PKS0_iil,"ax",@progbits
	.align	128
.text._Z27_XMP_gpu_pack_vector_kernelIcEvPT_PKS0_iil:
        .type           _Z27_XMP_gpu_pack_vector_kernelIcEvPT_PKS0_iil,@function
        .size           _Z27_XMP_gpu_pack_vector_kernelIcEvPT_PKS0_iil,(.L_x_123 - _Z27_XMP_gpu_pack_vector_kernelIcEvPT_PKS0_iil)
        .other          _Z27_XMP_gpu_pack_vector_kernelIcEvPT_PKS0_iil,@"STO_CUDA_ENTRY STV_DEFAULT"
_Z27_XMP_gpu_pack_vector_kernelIcEvPT_PKS0_iil:
        /* <DEDUP_REMOVED lines=49> */
.L_x_110:
        /* <DEDUP_REMOVED lines=15> */
[----:B------:R-:W1:Y:S01]  /*0400*/  LDC.64 R14, c[0x0][0x388] ;  /* 0x0000e200ff0e7b82 */ /* 0x000e620000000a00 */
[-C--:B0-----:R-:W-:Y:S02]  /*0410*/  IMAD R22, R23, R18.reuse, RZ ;  /* 0x0000001217167224 */ /* 0x081fe400078e02ff */
[----:B------:R-:W-:-:S04]  /*0420*/  IMAD.WIDE.U32 R16, R3, R18, R12 ;  /* 0x0000001203107225 */ /* 0x000fc800078e000c */
[----:B------:R-:W-:Y:S01]  /*0430*/  IMAD R22, R3, R19, R22 ;  /* 0x0000001303167224 */ /* 0x000fe200078e0216 */
[----:B-1----:R-:W-:-:S04]  /*0440*/  IADD3 R26, P1, PT, R16, R14, RZ ;  /* 0x0000000e101a7210 */ /* 0x002fc80007f3e0ff */
[----:B------:R-:W-:Y:S02]  /*0450*/  IADD3.X R27, PT, PT, R15, R17, R22, P1, !PT ;  /* 0x000000110f1b7210 */ /* 0x000fe40000ffe416 */
[----:B------:R-:W0:Y:S04]  /*0460*/  LDC.64 R16, c[0x0][0x380] ;  /* 0x0000e000ff107b82 */ /* 0x000e280000000a00 */
[----:B------:R-:W2:Y:S01]  /*0470*/  LDG.E.U8.CONSTANT R27, desc[UR6][R26.64] ;  /* 0x000000061a1b7981 */ /* 0x000ea2000c1e9100 */
[----:B------:R-:W-:Y:S01]  /*0480*/  IMAD.MOV.U32 R28, RZ, RZ, R10 ;  /* 0x000000ffff1c7224 */ /* 0x000fe200078e000a */
[----:B0-----:R-:W-:-:S04]  /*0490*/  IADD3 R20, P1, P2, R12, R16, R7 ;  /* 0x000000100c147210 */ /* 0x001fc80007a3e007 */
[----:B------:R-:W-:Y:S02]  /*04a0*/  IADD3.X R21, PT, PT, R13, R17, R25, P1, P2 ;  /* 0x000000110d157210 */ /* 0x000fe40000fe4419 */
[----:B------:R-:W-:-:S03]  /*04b0*/  ISETP.NE.AND P1, PT, R24, RZ, PT ;  /* 0x000000ff1800720c */ /* 0x000fc60003f25270 */
[----:B--2---:R0:W-:Y:S10]  /*04c0*/  STG.E.U8 desc[UR6][R20.64], R27 ;  /* 0x0000001b14007986 */ /* 0x0041f4000c101106 */
[----:B------:R-:W-:Y:S05]  /*04d0*/  @!P1 BRA `(.L_x_108) ;  /* 0x0000000000449947 */ /* 0x000fea0003800000 */
[----:B------:R-:W-:Y:S01]  /*04e0*/  ISETP.NE.AND P1, PT, R24, 0x1, PT ;  /* 0x000000011800780c */ /* 0x000fe20003f25270 */
[----:B0-----:R-:W-:-:S03]  /*04f0*/  IMAD.WIDE.U32 R20, R3, R18, R10 ;  /* 0x0000001203147225 */ /* 0x001fc600078e000a */
[----:B------:R-:W-:-:S04]  /*0500*/  IADD3 R20, P2, PT, R20, R14, RZ ;  /* 0x0000000e14147210 */ /* 0x000fc80007f5e0ff */
[----:B------:R-:W-:-:S05]  /*0510*/  IADD3.X R21, PT, PT, R15, R22, R21, P2, !PT ;  /* 0x000000160f157210 */ /* 0x000fca00017fe415 */
[----:B------:R-:W-:Y:S01]  /*0520*/  @P1 IMAD.WIDE.U32 R18, R3, R18, R8 ;  /* 0x0000001203121225 */ /* 0x000fe200078e0008 */
[----:B------:R-:W2:Y:S02]  /*0530*/  LDG.E.U8.CONSTANT R21, desc[UR6][R20.64] ;  /* 0x0000000614157981 */ /* 0x000ea4000c1e9100 */
[----:B------:R-:W-:-:S04]  /*0540*/  @P1 IADD3 R14, P3, PT, R18, R14, RZ ;  /* 0x0000000e120e1210 */ /* 0x000fc80007f7e0ff */
[----:B------:R-:W-:-:S06]  /*0550*/  @P1 IADD3.X R15, PT, PT, R15, R22, R19, P3, !PT ;  /* 0x000000160f0f1210 */ /* 0x000fcc0001ffe413 */
[----:B------:R-:W3:Y:S01]  /*0560*/  @P1 LDG.E.U8.CONSTANT R15, desc[UR6][R14.64] ;  /* 0x000000060e0f1981 */ /* 0x000ee2000c1e9100 */
[-CC-:B------:R-:W-:Y:S02]  /*0570*/  IADD3 R18, P2, P3, R10, R16.reuse, R7.reuse ;  /* 0x000000100a127210 */ /* 0x180fe40007b5e007 */
[----:B------:R-:W-:Y:S02]  /*0580*/  @P1 IADD3 R16, P4, P5, R8, R16, R7 ;  /* 0x0000001008101210 */ /* 0x000fe40007d9e007 */
[-CC-:B------:R-:W-:Y:S02]  /*0590*/  IADD3.X R19, PT, PT, R11, R17.reuse, R25.reuse, P2, P3 ;  /* 0x000000110b137210 */ /* 0x180fe400017e6419 */
[----:B------:R-:W-:Y:S01]  /*05a0*/  @P1 IADD3.X R17, PT, PT, R9, R17, R25, P4, P5 ;  /* 0x0000001109111210 */ /* 0x000fe200027ea419 */
[----:B------:R-:W-:Y:S02]  /*05b0*/  IMAD.MOV.U32 R28, RZ, RZ, R8 ;  /* 0x000000ffff1c7224 */ /* 0x000fe400078e0008 */
[----:B------:R-:W-:Y:S01]  /*05c0*/  @P1 IMAD.MOV.U32 R28, RZ, RZ, R5 ;  /* 0x000000ffff1c1224 */ /* 0x000fe200078e0005 */
[----:B--2---:R1:W-:Y:S04]  /*05d0*/  STG.E.U8 desc[UR6][R18.64], R21 ;  /* 0x0000001512007986 */ /* 0x0043e8000c101106 */
[----:B---3--:R1:W-:Y:S02]  /*05e0*/  @P1 STG.E.U8 desc[UR6][R16.64], R15 ;  /* 0x0000000f10001986 */ /* 0x0083e4000c101106 */
.L_x_108:
[----:B------:R-:W-:Y:S05]  /*05f0*/  BSYNC.RECONVERGENT B1 ;  /* 0x0000000000017941 */ /* 0x000fea0003800200 */
.L_x_107:
[----:B------:R-:W-:Y:S05]  /*0600*/  @!P0 BRA `(.L_x_106) ;  /* 0x0000000000a48947 */ /* 0x000fea0003800000 */
.L_x_109:
[--C-:B-1----:R-:W-:Y:S01]  /*0610*/  SHF.R.S32.HI R15, RZ, 0x1f, R28.reuse ;  /* 0x0000001fff0f7819 */ /* 0x102fe2000001141c */
[----:B------:R-:W-:Y:S02]  /*0620*/  IMAD.MOV.U32 R14, RZ, RZ, R28 ;  /* 0x000000ffff0e7224 */ /* 0x000fe400078e001c */
[----:B---3--:R-:W-:Y:S02]  /*0630*/  IMAD R22, R23, UR8, RZ ;  /* 0x0000000817167c24 */ /* 0x008fe4000f8e02ff */
[----:B------:R-:W-:-:S04]  /*0640*/  IMAD.WIDE.U32 R16, R3, UR8, R14 ;  /* 0x0000000803107c25 */ /* 0x000fc8000f8e000e */
[----:B------:R-:W-:Y:S01]  /*0650*/  IMAD R22, R3, UR9, R22 ;  /* 0x0000000903167c24 */ /* 0x000fe2000f8e0216 */
[----:B0-----:R-:W-:-:S04]  /*0660*/  IADD3 R20, P0, PT, R16, UR14, RZ ;  /* 0x0000000e10147c10 */ /* 0x001fc8000ff1e0ff */
[----:B------:R-:W-:-:S05]  /*0670*/  IADD3.X R21, PT, PT, R22, UR15, R17, P0, !PT ;  /* 0x0000000f16157c10 */ /* 0x000fca00087fe411 */
[----:B------:R0:W2:Y:S01]  /*0680*/  LDG.E.U8.CONSTANT R24, desc[UR6][R20.64] ;  /* 0x0000000614187981 */ /* 0x0000a2000c1e9100 */
[----:B------:R-:W-:Y:S01]  /*0690*/  IMAD.IADD R16, R0, 0x1, R28 ;  /* 0x0000000100107824 */ /* 0x000fe200078e021c */
[----:B------:R-:W-:-:S03]  /*06a0*/  IADD3 R14, P0, P1, R28, UR12, R7 ;  /* 0x0000000c1c0e7c10 */ /* 0x000fc6000f91e007 */
[--C-:B------:R-:W-:Y:S01]  /*06b0*/  IMAD.IADD R18, R0, 0x1, R16.reuse ;  /* 0x0000000100127824 */ /* 0x100fe200078e0210 */
[----:B------:R-:W-:Y:S02]  /*06c0*/  SHF.R.S32.HI R17, RZ, 0x1f, R16 ;  /* 0x0000001fff117819 */ /* 0x000fe40000011410 */
[----:B------:R-:W-:Y:S02]  /*06d0*/  IADD3.X R15, PT, PT, R15, UR13, R25, P0, P1 ;  /* 0x0000000d0f0f7c10 */ /* 0x000fe400087e2419 */
[----:B------:R-:W-:Y:S01]  /*06e0*/  SHF.R.S32.HI R19, RZ, 0x1f, R18 ;  /* 0x0000001fff137819 */ /* 0x000fe20000011412 */
[----:B0-----:R-:W-:-:S03]  /*06f0*/  IMAD.WIDE.U32 R20, R3, UR8, R16 ;  /* 0x0000000803147c25 */ /* 0x001fc6000f8e0010 */
[----:B------:R-:W-:-:S04]  /*0700*/  IADD3 R26, P0, PT, R20, UR14, RZ ;  /* 0x0000000e141a7c10 */ /* 0x000fc8000ff1e0ff */
[----:B------:R-:W-:Y:S01]  /*0710*/  IADD3.X R27, PT, PT, R22, UR15, R21, P0, !PT ;  /* 0x0000000f161b7c10 */ /* 0x000fe200087fe415 */
[----:B------:R-:W-:-:S03]  /*0720*/  IMAD.WIDE.U32 R20, R3, UR8, R18 ;  /* 0x0000000803147c25 */ /* 0x000fc6000f8e0012 */
[----:B------:R-:W-:Y:S02]  /*0730*/  IADD3 R28, P0, PT, R20, UR14, RZ ;  /* 0x0000000e141c7c10 */ /* 0x000fe4000ff1e0ff */
[----:B------:R-:W3:Y:S02]  /*0740*/  LDG.E.U8.CONSTANT R27, desc[UR6][R26.64] ;  /* 0x000000061a1b7981 */ /* 0x000ee4000c1e9100 */
[----:B------:R-:W-:-:S06]  /*0750*/  IADD3.X R29, PT, PT, R22, UR15, R21, P0, !PT ;  /* 0x0000000f161d7c10 */ /* 0x000fcc00087fe415 */
[----:B------:R-:W4:Y:S04]  /*0760*/  LDG.E.U8.CONSTANT R29, desc[UR6][R28.64] ;  /* 0x000000061c1d7981 */ /* 0x000f28000c1e9100 */
[----:B--2---:R0:W-:Y:S02]  /*0770*/  STG.E.U8 desc[UR6][R14.64], R24 ;  /* 0x000000180e007986 */ /* 0x0041e4000c101106 */
[----:B0-----:R-:W-:-:S05]  /*0780*/  IMAD.IADD R14, R0, 0x1, R18 ;  /* 0x00000001000e7824 */ /* 0x001fca00078e0212 */
[----:B------:R-:W-:-:S03]  /*0790*/  SHF.R.S32.HI R15, RZ, 0x1f, R14 ;  /* 0x0000001fff0f7819 */ /* 0x000fc6000001140e */
[----:B------:R-:W-:-:S03]  /*07a0*/  IMAD.WIDE.U32 R20, R3, UR8, R14 ;  /* 0x0000000803147c25 */ /* 0x000fc6000f8e000e */
[----:B------:R-:W-:-:S04]  /*07b0*/  IADD3 R20, P0, PT, R20, UR14, RZ ;  /* 0x0000000e14147c10 */ /* 0x000fc8000ff1e0ff */
[----:B------:R-:W-:-:S05]  /*07c0*/  IADD3.X R21, PT, PT, R22, UR15, R21, P0, !PT ;  /* 0x0000000f16157c10 */ /* 0x000fca00087fe415 */
[----:B------:R0:W2:Y:S01]  /*07d0*/  LDG.E.U8.CONSTANT R22, desc[UR6][R20.64] ;  /* 0x0000000614167981 */ /* 0x0000a2000c1e9100 */
[--C-:B------:R-:W-:Y:S02]  /*07e0*/  IADD3 R16, P0, P1, R16, UR12, R7.reuse ;  /* 0x0000000c10107c10 */ /* 0x100fe4000f91e007 */
[----:B------:R-:W-:Y:S02]  /*07f0*/  IADD3 R18, P2, P3, R18, UR12, R7 ;  /* 0x0000000c12127c10 */ /* 0x000fe4000fb5e007 */
[--C-:B------:R-:W-:Y:S02]  /*0800*/  IADD3.X R17, PT, PT, R17, UR13, R25.reuse, P0, P1 ;  /* 0x0000000d11117c10 */ /* 0x100fe400087e2419 */
[----:B------:R-:W-:Y:S02]  /*0810*/  IADD3.X R19, PT, PT, R19, UR13, R25, P2, P3 ;  /* 0x0000000d13137c10 */ /* 0x000fe400097e6419 */
[----:B0-----:R-:W-:Y:S01]  /*0820*/  IADD3 R20, P4, P5, R14, UR12, R7 ;  /* 0x0000000c0e147c10 */ /* 0x001fe2000fd9e007 */
[----:B---3--:R3:W-:Y:S03]  /*0830*/  STG.E.U8 desc[UR6][R16.64], R27 ;  /* 0x0000001b10007986 */ /* 0x0087e6000c101106 */
[----:B------:R-:W-:Y:S01]  /*0840*/  IADD3.X R21, PT, PT, R15, UR13, R25, P4, P5 ;  /* 0x0000000d0f157c10 */ /* 0x000fe2000a7ea419 */
[----:B----4-:R3:W-:Y:S01]  /*0850*/  STG.E.U8 desc[UR6][R18.64], R29 ;  /* 0x0000001d12007986 */ /* 0x0107e2000c101106 */
[----:B------:R-:W-:-:S05]  /*0860*/  IMAD.IADD R28, R0, 0x1, R14 ;  /* 0x00000001001c7824 */ /* 0x000fca00078e020e */
[----:B------:R-:W-:Y:S01]  /*0870*/  ISETP.GE.AND P0, PT, R28, R6, PT ;  /* 0x000000061c00720c */ /* 0x000fe20003f06270 */
[----:B--2---:R3:W-:-:S12]  /*0880*/  STG.E.U8 desc[UR6][R20.64], R22 ;  /* 0x0000001614007986 */ /* 0x0047d8000c101106 */
[----:B------:R-:W-:Y:S05]  /*0890*/  @!P0 BRA `(.L_x_109) ;  /* 0xfffffffc005c8947 */ /* 0x000fea000383ffff */
.L_x_106:
[----:B------:R-:W-:Y:S05]  /*08a0*/  BSYNC.RECONVERGENT B0 ;  /* 0x0000000000007941 */ /* 0x000fea0003800200 */
.L_x_105:
[----:B------:R-:W2:Y:S01]  /*08b0*/  LDCU UR4, c[0x0][0x390] ;  /* 0x00007200ff0477ac */ /* 0x000ea20008000800 */
[----:B------:R-:W-:-:S05]  /*08c0*/  IMAD.IADD R3, R4, 0x1, R3 ;  /* 0x0000000104037824 */ /* 0x000fca00078e0203 */
[----:B--2---:R-:W-:-:S13]  /*08d0*/  ISETP.GE.AND P0, PT, R3, UR4, PT ;  /* 0x0000000403007c0c */ /* 0x004fda000bf06270 */
[----:B------:R-:W-:Y:S05]  /*08e0*/  @!P0 BRA `(.L_x_110) ;  /* 0xfffffff800888947 */ /* 0x000fea000383ffff */
[----:B------:R-:W-:Y:S05]  /*08f0*/  EXIT ;  /* 0x000000000000794d */ /* 0x000fea0003800000 */
.L_x_111:
        /* <DEDUP_REMOVED lines=16> */
.L_x_123:


//--------------------- .nv.shared.reserved.0     --------------------------
	.section	.nv.shared.reserved.0,"aw",@nobits
	.weak		__nv_reservedSMEM_offset_0_alias
	.size		__nv_reservedSMEM_offset_0_alias, 0, 64
	.other		__nv_reservedSMEM_offset_0_alias,@"STO_CUDA_RESERVED_SHARED STV_DEFAULT"
__nv_reservedSMEM_offset_0_alias:
	.zero		0
	.zero		64


//--------------------- .nv.constant0._Z16memcpy2D2_kernelIdEvPT_PKS0_illS1_S3_illi --------------------------
	.section	.nv.constant0._Z16memcpy2D2_kernelIdEvPT_PKS0_illS1_S3_illi,"a",@progbits
	.sectionflags	@""
	.align	4
.nv.constant0._Z16memcpy2D2_kernelIdEvPT_PKS0_illS1_S3_illi:
	.zero		980


//--------------------- .nv.constant0._Z16memcpy2D2_kernelIfEvPT_PKS0_illS1_S3_illi --------------------------
	.section	.nv.constant0._Z16memcpy2D2_kernelIfEvPT_PKS0_illS1_S3_illi,"a",@progbits
	.sectionflags	@""
	.align	4
.nv.constant0._Z16memcpy2D2_kernelIfEvPT_PKS0_illS1_S3_illi:
	.zero		980


//--------------------- .nv.constant0._Z16memcpy2D2_kernelIsEvPT_PKS0_illS1_S3_illi --------------------------
	.section	.nv.constant0._Z16memcpy2D2_kernelIsEvPT_PKS0_illS1_S3_illi,"a",@progbits
	.sectionflags	@""
	.align	4
.nv.constant0._Z16memcpy2D2_kernelIsEvPT_PKS0_illS1_S3_illi:
	.zero		980


//--------------------- .nv.constant0._Z16memcpy2D2_kernelIcEvPT_PKS0_illS1_S3_illi --------------------------
	.section	.nv.constant0._Z16memcpy2D2_kernelIcEvPT_PKS0_illS1_S3_illi,"a",@progbits
	.sectionflags	@""
	.align	4
.nv.constant0._Z16memcpy2D2_kernelIcEvPT_PKS0_illS1_S3_illi:
	.zero		980


//--------------------- .nv.constant0._Z29_XMP_gpu_unpack_vector_kernelIxEvPT_PKS0_iil --------------------------
	.section	.nv.constant0._Z29_XMP_gpu_unpack_vector_kernelIxEvPT_PKS0_iil,"a",@progbits
	.sectionflags	@""
	.align	4
.nv.constant0._Z29_XMP_gpu_unpack_vector_kernelIxEvPT_PKS0_iil:
	.zero		928


//--------------------- .nv.constant0._Z29_XMP_gpu_unpack_vector_kernelIiEvPT_PKS0_iil --------------------------
	.section	.nv.constant0._Z29_XMP_gpu_unpack_vector_kernelIiEvPT_PKS0_iil,"a",@progbits
	.sectionflags	@""
	.align	4
.nv.constant0._Z29_XMP_gpu_unpack_vector_kernelIiEvPT_PKS0_iil:
	.zero		928


//--------------------- .nv.constant0._Z29_XMP_gpu_unpack_vector_kernelIsEvPT_PKS0_iil --------------------------
	.section	.nv.constant0._Z29_XMP_gpu_unpack_vector_kernelIsEvPT_PKS0_iil,"a",@progbits
	.sectionflags	@""
	.align	4
.nv.constant0._Z29_XMP_gpu_unpack_vector_kernelIsEvPT_PKS0_iil:
	.zero		928


//--------------------- .nv.constant0._Z29_XMP_gpu_unpack_vector_kernelIcEvPT_PKS0_iil --------------------------
	.section	.nv.constant0._Z29_XMP_gpu_unpack_vector_kernelIcEvPT_PKS0_iil,"a",@progbits
	.sectionflags	@""
	.align	4
.nv.constant0._Z29_XMP_gpu_unpack_vector_kernelIcEvPT_PKS0_iil:
	.zero		928


//--------------------- .nv.constant0._Z27_XMP_gpu_pack_vector_kernelIxEvPT_PKS0_iil --------------------------
	.section	.nv.constant0._Z27_XMP_gpu_pack_vector_kernelIxEvPT_PKS0_iil,"a",@progbits
	.sectionflags	@""
	.align	4
.nv.constant0._Z27_XMP_gpu_pack_vector_kernelIxEvPT_PKS0_iil:
	.zero		928


//--------------------- .nv.constant0._Z27_XMP_gpu_pack_vector_kernelIiEvPT_PKS0_iil --------------------------
	.section	.nv.constant0._Z27_XMP_gpu_pack_vector_kernelIiEvPT_PKS0_iil,"a",@progbits
	.sectionflags	@""
	.align	4
.nv.constant0._Z27_XMP_gpu_pack_vector_kernelIiEvPT_PKS0_iil:
	.zero		928


//--------------------- .nv.constant0._Z27_XMP_gpu_pack_vector_kernelIsEvPT_PKS0_iil --------------------------
	.section	.nv.constant0._Z27_XMP_gpu_pack_vector_kernelIsEvPT_PKS0_iil,"a",@progbits
	.sectionflags	@""
	.align	4
.nv.constant0._Z27_XMP_gpu_pack_vector_kernelIsEvPT_PKS0_iil:
	.zero		928


//--------------------- .nv.constant0._Z27_XMP_gpu_pack_vector_kernelIcEvPT_PKS0_iil --------------------------
	.section	.nv.constant0._Z27_XMP_gpu_pack_vector_kernelIcEvPT_PKS0_iil,"a",@progbits
	.sectionflags	@""
	.align	4
.nv.constant0._Z27_XMP_gpu_pack_vector_kernelIcEvPT_PKS0_iil:
	.zero		928


//--------------------- SYMBOLS --------------------------

	.type		.nv.reservedSmem.offset0,@object
	.size		.nv.reservedSmem.offset0,0x4
